// auto-generated by cutlass_sweep.gemm — config: {"arch": "sm_100", "cluster_m": 1, "cluster_n": 2, "dtype": "int8", "dtype_b": "int8", "layout": "nt", "stages": 0, "tile_k": 128, "tile_m": 128, "tile_n": 128}
#include "cutlass/cutlass.h"
#include "cutlass/gemm/collective/collective_builder.hpp"
#include "cutlass/gemm/device/gemm_universal_adapter.h"
#include "cutlass/gemm/kernel/gemm_universal.hpp"
#include "cutlass/epilogue/collective/collective_builder.hpp"

using ElemA = int8_t;
using ElemB = int8_t;
using ElemCD = int8_t;
using Acc  = int32_t;
using TileShape    = cute::Shape<cute::_128, cute::_128, cute::_128>;
using ClusterShape = cute::Shape<cute::_1, cute::_2, cute::_1>;

using CollectiveEpilogue = typename cutlass::epilogue::collective::CollectiveBuilder<
    cutlass::arch::Sm100, cutlass::arch::OpClassTensorOp,
    TileShape, ClusterShape,
    cutlass::epilogue::collective::EpilogueTileAuto,
    Acc, Acc,
    ElemCD, cutlass::layout::RowMajor, 128 / cutlass::sizeof_bits<ElemCD>::value,
    ElemCD, cutlass::layout::RowMajor, 128 / cutlass::sizeof_bits<ElemCD>::value,
    cutlass::epilogue::collective::EpilogueScheduleAuto
  >::CollectiveOp;

using CollectiveMainloop = typename cutlass::gemm::collective::CollectiveBuilder<
    cutlass::arch::Sm100, cutlass::arch::OpClassTensorOp,
    ElemA, cutlass::layout::RowMajor, 128 / cutlass::sizeof_bits<ElemA>::value,
    ElemB, cutlass::layout::ColumnMajor, 128 / cutlass::sizeof_bits<ElemB>::value,
    Acc,
    TileShape, ClusterShape,
    cutlass::gemm::collective::StageCountAutoCarveout<static_cast<int>(sizeof(typename CollectiveEpilogue::SharedStorage))>,
    cutlass::gemm::collective::KernelScheduleAuto
  >::CollectiveOp;

using GemmKernel = cutlass::gemm::kernel::GemmUniversal<
    cute::Shape<int,int,int,int>,
    CollectiveMainloop,
    CollectiveEpilogue
>;
using Gemm = cutlass::gemm::device::GemmUniversalAdapter<GemmKernel>;

// Force the device kernel symbol into the cubin without needing a host main.
auto* _anchor = &cutlass::device_kernel<GemmKernel>;


// ===== COMPILED SASS (sm_100a) =====

	.target	sm_100a

	.elftype	@"ET_EXEC"


//--------------------- .note.nv.tkinfo           --------------------------
	.section	.note.nv.tkinfo,"",@"SHT_NOTE"
	.sectionflags	@"SHF_NOTE_NV_TKINFO"
	.tkinfo
        /*0018*/ 	.word	0x00000002
        /*0030*/ 	.string	""
        /*0030*/ 	.string	"ptxas"
        /*0030*/ 	.string	"Cuda compilation tools, release 13.0, V13.0.88"
        /*0030*/ 	.string	"Build cuda_13.0.r13.0/compiler.36424714_0"
        /*0030*/ 	.string	"-arch sm_100a -m 64 "



//--------------------- .note.nv.cuinfo           --------------------------
	.section	.note.nv.cuinfo,"",@"SHT_NOTE"
	.sectionflags	@"SHF_NOTE_NV_CUINFO"
        /*0018*/ 	.short	0x0002
        /*001a*/ 	.short	0x0064
        /*001c*/ 	.short	0x0082
	.zero		2


//--------------------- .nv.info                  --------------------------
	.section	.nv.info,"",@"SHT_CUDA_INFO"
	.align	4


	//----- nvinfo : EIATTR_REGCOUNT
	.align		4
        /*0000*/ 	.byte	0x04, 0x2f
        /*0002*/ 	.short	(.L_19 - .L_18)
	.align		4
.L_18:
        /*0004*/ 	.word	index@(_ZN7cutlass13device_kernelINS_4gemm6kernel13GemmUniversalIN4cute5tupleIJiiiiEEENS1_10collective13CollectiveMmaINS1_35MainloopSm100TmaUmmaWarpSpecializedILi6ELi2ELi4ENS5_IJNS4_1CILi1EEENSA_ILi2EEESB_EEEEENS5_IJNSA_ILi128EEESF_SF_EEEaNS5_IJlSB_lEEEaSH_NS4_8TiledMMAINS4_8MMA_AtomIJNS4_15SM100_MMA_S8_SSIaaiLi128ELi128ELNS4_4UMMA5MajorE0ELSM_0ELNSL_8SaturateE0EEEEEENS4_6LayoutINS5_IJSB_SB_SB_EEENS5_IJNSA_ILi0EEESS_SS_EEEEENS5_IJNS4_10UnderscoreESV_SV_EEEEENS4_23SM90_TMA_LOAD_MULTICASTENS4_14ComposedLayoutINS4_7SwizzleILi3ELi4ELi3EEENS4_18smem_ptr_flag_bitsILi8EEENSQ_INS5_IJNSA_ILi8EEESF_EEENS5_IJSF_SB_EEEEEEEvNS4_8identityENS4_13SM90_TMA_LOADES18_vS19_EENS_8epilogue10collective18CollectiveEpilogueINS1C_23Sm100TmaWarpSpecializedILi2ELi2ELi64ELb0ELb0EEEJSG_NS5_IJNSQ_ISF_SB_EENSQ_INSA_ILi64EEESB_EEEEEaSH_aSH_NS1C_6fusion15FusionCallbacksIS1G_NS1L_17LinearCombinationIaiaiLNS_15FloatRoundStyleE2EEESG_S1K_JEEENS4_5SM1004TMEM4LOAD26SM100_TMEM_LOAD_32dp32b64xES1A_NSZ_INS10_ILi2ELi4ELi3EEES13_NSQ_INS5_IJS14_S1I_EEENS5_IJS1I_SB_EEEEEEENS4_39AutoVectorizingCopyWithAssumedAlignmentILi128EEENS4_14SM90_TMA_STOREES1Z_S21_S21_EEEvvEEEEvNT_6ParamsE)
        /*0008*/ 	.word	0x000000a4


	//----- nvinfo : EIATTR_FRAME_SIZE
	.align		4
.L_19:
        /*000c*/ 	.byte	0x04, 0x11
        /*000e*/ 	.short	(.L_21 - .L_20)
	.align		4
.L_20:
        /*0010*/ 	.word	index@($__internal_2_$__cuda_sm10x_tcgen05_guardrail_trap_unallocated_columns_being_dealloced)
        /*0014*/ 	.word	0x00000000


	//----- nvinfo : EIATTR_FRAME_SIZE
	.align		4
.L_21:
        /*0018*/ 	.byte	0x04, 0x11
        /*001a*/ 	.short	(.L_23 - .L_22)
	.align		4
.L_22:
        /*001c*/ 	.word	index@($__internal_1_$__cuda_sm10x_tcgen05_guardrail_trap_phase_invalid_during_alloc)
        /*0020*/ 	.word	0x00000000


	//----- nvinfo : EIATTR_FRAME_SIZE
	.align		4
.L_23:
        /*0024*/ 	.byte	0x04, 0x11
        /*0026*/ 	.short	(.L_25 - .L_24)
	.align		4
.L_24:
        /*0028*/ 	.word	index@($__internal_0_$__cuda_sm10x_tcgen05_guardrail_trap_col_being_dealloced_not_returned_by_alloc)
        /*002c*/ 	.word	0x00000000


	//----- nvinfo : EIATTR_FRAME_SIZE
	.align		4
.L_25:
        /*0030*/ 	.byte	0x04, 0x11
        /*0032*/ 	.short	(.L_27 - .L_26)
	.align		4
.L_26:
        /*0034*/ 	.word	index@(_ZN7cutlass13device_kernelINS_4gemm6kernel13GemmUniversalIN4cute5tupleIJiiiiEEENS1_10collective13CollectiveMmaINS1_35MainloopSm100TmaUmmaWarpSpecializedILi6ELi2ELi4ENS5_IJNS4_1CILi1EEENSA_ILi2EEESB_EEEEENS5_IJNSA_ILi128EEESF_SF_EEEaNS5_IJlSB_lEEEaSH_NS4_8TiledMMAINS4_8MMA_AtomIJNS4_15SM100_MMA_S8_SSIaaiLi128ELi128ELNS4_4UMMA5MajorE0ELSM_0ELNSL_8SaturateE0EEEEEENS4_6LayoutINS5_IJSB_SB_SB_EEENS5_IJNSA_ILi0EEESS_SS_EEEEENS5_IJNS4_10UnderscoreESV_SV_EEEEENS4_23SM90_TMA_LOAD_MULTICASTENS4_14ComposedLayoutINS4_7SwizzleILi3ELi4ELi3EEENS4_18smem_ptr_flag_bitsILi8EEENSQ_INS5_IJNSA_ILi8EEESF_EEENS5_IJSF_SB_EEEEEEEvNS4_8identityENS4_13SM90_TMA_LOADES18_vS19_EENS_8epilogue10collective18CollectiveEpilogueINS1C_23Sm100TmaWarpSpecializedILi2ELi2ELi64ELb0ELb0EEEJSG_NS5_IJNSQ_ISF_SB_EENSQ_INSA_ILi64EEESB_EEEEEaSH_aSH_NS1C_6fusion15FusionCallbacksIS1G_NS1L_17LinearCombinationIaiaiLNS_15FloatRoundStyleE2EEESG_S1K_JEEENS4_5SM1004TMEM4LOAD26SM100_TMEM_LOAD_32dp32b64xES1A_NSZ_INS10_ILi2ELi4ELi3EEES13_NSQ_INS5_IJS14_S1I_EEENS5_IJS1I_SB_EEEEEEENS4_39AutoVectorizingCopyWithAssumedAlignmentILi128EEENS4_14SM90_TMA_STOREES1Z_S21_S21_EEEvvEEEEvNT_6ParamsE)
        /*0038*/ 	.word	0x00000000


	//----- nvinfo : EIATTR_MIN_STACK_SIZE
	.align		4
.L_27:
        /*003c*/ 	.byte	0x04, 0x12
        /*003e*/ 	.short	(.L_29 - .L_28)
	.align		4
.L_28:
        /*0040*/ 	.word	index@(_ZN7cutlass13device_kernelINS_4gemm6kernel13GemmUniversalIN4cute5tupleIJiiiiEEENS1_10collective13CollectiveMmaINS1_35MainloopSm100TmaUmmaWarpSpecializedILi6ELi2ELi4ENS5_IJNS4_1CILi1EEENSA_ILi2EEESB_EEEEENS5_IJNSA_ILi128EEESF_SF_EEEaNS5_IJlSB_lEEEaSH_NS4_8TiledMMAINS4_8MMA_AtomIJNS4_15SM100_MMA_S8_SSIaaiLi128ELi128ELNS4_4UMMA5MajorE0ELSM_0ELNSL_8SaturateE0EEEEEENS4_6LayoutINS5_IJSB_SB_SB_EEENS5_IJNSA_ILi0EEESS_SS_EEEEENS5_IJNS4_10UnderscoreESV_SV_EEEEENS4_23SM90_TMA_LOAD_MULTICASTENS4_14ComposedLayoutINS4_7SwizzleILi3ELi4ELi3EEENS4_18smem_ptr_flag_bitsILi8EEENSQ_INS5_IJNSA_ILi8EEESF_EEENS5_IJSF_SB_EEEEEEEvNS4_8identityENS4_13SM90_TMA_LOADES18_vS19_EENS_8epilogue10collective18CollectiveEpilogueINS1C_23Sm100TmaWarpSpecializedILi2ELi2ELi64ELb0ELb0EEEJSG_NS5_IJNSQ_ISF_SB_EENSQ_INSA_ILi64EEESB_EEEEEaSH_aSH_NS1C_6fusion15FusionCallbacksIS1G_NS1L_17LinearCombinationIaiaiLNS_15FloatRoundStyleE2EEESG_S1K_JEEENS4_5SM1004TMEM4LOAD26SM100_TMEM_LOAD_32dp32b64xES1A_NSZ_INS10_ILi2ELi4ELi3EEES13_NSQ_INS5_IJS14_S1I_EEENS5_IJS1I_SB_EEEEEEENS4_39AutoVectorizingCopyWithAssumedAlignmentILi128EEENS4_14SM90_TMA_STOREES1Z_S21_S21_EEEvvEEEEvNT_6ParamsE)
        /*0044*/ 	.word	0x00000000
.L_29:


//--------------------- .nv.compat                --------------------------
	.section	.nv.compat,"",@"SHT_CUDA_COMPAT_INFO"
	.align	4
        /*0000*/ 	.byte	0x02, 0x09, 0x01, 0x00, 0x02, 0x02, 0x03, 0x00, 0x02, 0x05, 0x06, 0x00, 0x03, 0x07, 0x01, 0x01
        /*0010*/ 	.byte	0x02, 0x03, 0x01, 0x00, 0x02, 0x06, 0x01, 0x00, 0x04, 0x0b, 0x08, 0x00, 0x01, 0x00, 0x00, 0x00
        /*0020*/ 	.byte	0x00, 0x00, 0x00, 0x00


//--------------------- .nv.info._ZN7cutlass13device_kernelINS_4gemm6kernel13GemmUniversalIN4cute5tupleIJiiiiEEENS1_10collective13CollectiveMmaINS1_35MainloopSm100TmaUmmaWarpSpecializedILi6ELi2ELi4ENS5_IJNS4_1CILi1EEENSA_ILi2EEESB_EEEEENS5_IJNSA_ILi128EEESF_SF_EEEaNS5_IJlSB_lEEEaSH_NS4_8TiledMMAINS4_8MMA_AtomIJNS4_15SM100_MMA_S8_SSIaaiLi128ELi128ELNS4_4UMMA5MajorE0ELSM_0ELNSL_8SaturateE0EEEEEENS4_6LayoutINS5_IJSB_SB_SB_EEENS5_IJNSA_ILi0EEESS_SS_EEEEENS5_IJNS4_10UnderscoreESV_SV_EEEEENS4_23SM90_TMA_LOAD_MULTICASTENS4_14ComposedLayoutINS4_7SwizzleILi3ELi4ELi3EEENS4_18smem_ptr_flag_bitsILi8EEENSQ_INS5_IJNSA_ILi8EEESF_EEENS5_IJSF_SB_EEEEEEEvNS4_8identityENS4_13SM90_TMA_LOADES18_vS19_EENS_8epilogue10collective18CollectiveEpilogueINS1C_23Sm100TmaWarpSpecializedILi2ELi2ELi64ELb0ELb0EEEJSG_NS5_IJNSQ_ISF_SB_EENSQ_INSA_ILi64EEESB_EEEEEaSH_aSH_NS1C_6fusion15FusionCallbacksIS1G_NS1L_17LinearCombinationIaiaiLNS_15FloatRoundStyleE2EEESG_S1K_JEEENS4_5SM1004TMEM4LOAD26SM100_TMEM_LOAD_32dp32b64xES1A_NSZ_INS10_ILi2ELi4ELi3EEES13_NSQ_INS5_IJS14_S1I_EEENS5_IJS1I_SB_EEEEEEENS4_39AutoVectorizingCopyWithAssumedAlignmentILi128EEENS4_14SM90_TMA_STOREES1Z_S21_S21_EEEvvEEEEvNT_6ParamsE --------------------------
	.section	.nv.info._ZN7cutlass13device_kernelINS_4gemm6kernel13GemmUniversalIN4cute5tupleIJiiiiEEENS1_10collective13CollectiveMmaINS1_35MainloopSm100TmaUmmaWarpSpecializedILi6ELi2ELi4ENS5_IJNS4_1CILi1EEENSA_ILi2EEESB_EEEEENS5_IJNSA_ILi128EEESF_SF_EEEaNS5_IJlSB_lEEEaSH_NS4_8TiledMMAINS4_8MMA_AtomIJNS4_15SM100_MMA_S8_SSIaaiLi128ELi128ELNS4_4UMMA5MajorE0ELSM_0ELNSL_8SaturateE0EEEEEENS4_6LayoutINS5_IJSB_SB_SB_EEENS5_IJNSA_ILi0EEESS_SS_EEEEENS5_IJNS4_10UnderscoreESV_SV_EEEEENS4_23SM90_TMA_LOAD_MULTICASTENS4_14ComposedLayoutINS4_7SwizzleILi3ELi4ELi3EEENS4_18smem_ptr_flag_bitsILi8EEENSQ_INS5_IJNSA_ILi8EEESF_EEENS5_IJSF_SB_EEEEEEEvNS4_8identityENS4_13SM90_TMA_LOADES18_vS19_EENS_8epilogue10collective18CollectiveEpilogueINS1C_23Sm100TmaWarpSpecializedILi2ELi2ELi64ELb0ELb0EEEJSG_NS5_IJNSQ_ISF_SB_EENSQ_INSA_ILi64EEESB_EEEEEaSH_aSH_NS1C_6fusion15FusionCallbacksIS1G_NS1L_17LinearCombinationIaiaiLNS_15FloatRoundStyleE2EEESG_S1K_JEEENS4_5SM1004TMEM4LOAD26SM100_TMEM_LOAD_32dp32b64xES1A_NSZ_INS10_ILi2ELi4ELi3EEES13_NSQ_INS5_IJS14_S1I_EEENS5_IJS1I_SB_EEEEEEENS4_39AutoVectorizingCopyWithAssumedAlignmentILi128EEENS4_14SM90_TMA_STOREES1Z_S21_S21_EEEvvEEEEvNT_6ParamsE,"",@"SHT_CUDA_INFO"
	.sectionflags	@""
	.align	4


	//----- nvinfo : EIATTR_CUDA_API_VERSION
	.align		4
        /*0000*/ 	.byte	0x04, 0x37
        /*0002*/ 	.short	(.L_31 - .L_30)
.L_30:
        /*0004*/ 	.word	0x00000082


	//----- nvinfo : EIATTR_KPARAM_INFO
	.align		4
.L_31:
        /*0008*/ 	.byte	0x04, 0x17
        /*000a*/ 	.short	(.L_33 - .L_32)
.L_32:
        /*000c*/ 	.word	0x00000000
        /*0010*/ 	.short	0x0000
        /*0012*/ 	.short	0x0000
        /*0014*/ 	.byte	0x00, 0xf0, 0x01, 0x20


	//----- nvinfo : EIATTR_AT_ENTRY_FRAGMENTS
	.align		4
.L_33:
        /*0018*/ 	.byte	0x04, 0x4f
        /*001a*/ 	.short	(.L_35 - .L_34)


	//   ....[0]....
.L_34:
        /*001c*/ 	.word	0x00000006


	//----- nvinfo : EIATTR_RESERVED_SMEM_USED
	.align		4
.L_35:
        /*0020*/ 	.byte	0x01, 0x41
	.zero		2


	//----- nvinfo : EIATTR_SPARSE_MMA_MASK
	.align		4
        /*0024*/ 	.byte	0x03, 0x50
        /*0026*/ 	.short	0x0000


	//----- nvinfo : EIATTR_TCGEN05_1CTA_USED
	.align		4
        /*0028*/ 	.byte	0x01, 0x51
	.zero		2


	//----- nvinfo : EIATTR_MAXREG_COUNT
	.align		4
        /*002c*/ 	.byte	0x03, 0x1b
        /*002e*/ 	.short	0x00ff


	//----- nvinfo : EIATTR_NUM_BARRIERS
	.align		4
        /*0030*/ 	.byte	0x02, 0x4c
        /*0032*/ 	.byte	0x07
	.zero		1


	//----- nvinfo : EIATTR_EXTERNS
	.align		4
        /*0034*/ 	.byte	0x04, 0x0f
        /*0036*/ 	.short	(.L_37 - .L_36)


	//   ....[0]....
	.align		4
.L_36:
        /*0038*/ 	.word	index@(__assertfail)


	//----- nvinfo : EIATTR_MERCURY_ISA_VERSION
	.align		4
.L_37:
        /*003c*/ 	.byte	0x03, 0x5f
        /*003e*/ 	.short	0x0101


	//----- nvinfo : EIATTR_INT_WARP_WIDE_INSTR_OFFSETS
	.align		4
        /*0040*/ 	.byte	0x04, 0x31
        /*0042*/ 	.short	(.L_39 - .L_38)


	//   ....[0]....
.L_38:
        /*0044*/ 	.word	0x00003d90


	//   ....[1]....
        /*0048*/ 	.word	0x00003db0


	//   ....[2]....
        /*004c*/ 	.word	0x00003de0


	//   ....[3]....
        /*0050*/ 	.word	0x00004900


	//   ....[4]....
        /*0054*/ 	.word	0x00004970


	//   ....[5]....
        /*0058*/ 	.word	0x00004a50


	//   ....[6]....
        /*005c*/ 	.word	0x00004b00


	//----- nvinfo : EIATTR_COOP_GROUP_MASK_REGIDS
	.align		4
.L_39:
        /*0060*/ 	.byte	0x04, 0x29
        /*0062*/ 	.short	(.L_41 - .L_40)


	//   ....[0]....
.L_40:
        /*0064*/ 	.word	0xffffffff


	//   ....[1]....
        /*0068*/ 	.word	0xffffffff


	//   ....[2]....
        /*006c*/ 	.word	0xffffffff


	//   ....[3]....
        /*0070*/ 	.word	0xffffffff


	//   ....[4]....
        /*0074*/ 	.word	0xffffffff


	//   ....[5]....
        /*0078*/ 	.word	0xffffffff


	//   ....[6]....
        /*007c*/ 	.word	0xffffffff


	//   ....[7]....
        /*0080*/ 	.word	0xffffffff


	//   ....[8]....
        /*0084*/ 	.word	0xffffffff


	//   ....[9]....
        /*0088*/ 	.word	0xffffffff


	//   ....[10]....
        /*008c*/ 	.word	0xffffffff


	//   ....[11]....
        /*0090*/ 	.word	0xffffffff


	//   ....[12]....
        /*0094*/ 	.word	0xffffffff


	//   ....[13]....
        /*0098*/ 	.word	0xffffffff


	//----- nvinfo : EIATTR_COOP_GROUP_INSTR_OFFSETS
	.align		4
.L_41:
        /*009c*/ 	.byte	0x04, 0x28
        /*009e*/ 	.short	(.L_43 - .L_42)


	//   ....[0]....
.L_42:
        /*00a0*/ 	.word	0x00000080


	//   ....[1]....
        /*00a4*/ 	.word	0x000004f0


	//   ....[2]....
        /*00a8*/ 	.word	0x000006e0


	//   ....[3]....
        /*00ac*/ 	.word	0x00000840


	//   ....[4]....
        /*00b0*/ 	.word	0x00000940


	//   ....[5]....
        /*00b4*/ 	.word	0x00000ab0


	//   ....[6]....
        /*00b8*/ 	.word	0x00000c50


	//   ....[7]....
        /*00bc*/ 	.word	0x00000e00


	//   ....[8]....
        /*00c0*/ 	.word	0x00002010


	//   ....[9]....
        /*00c4*/ 	.word	0x00002fe0


	//   ....[10]....
        /*00c8*/ 	.word	0x000031f0


	//   ....[11]....
        /*00cc*/ 	.word	0x00003220


	//   ....[12]....
        /*00d0*/ 	.word	0x00003c70


	//   ....[13]....
        /*00d4*/ 	.word	0x00003ea0


	//----- nvinfo : EIATTR_VRC_CTA_INIT_COUNT
	.align		4
.L_43:
        /*00d8*/ 	.byte	0x02, 0x4a
        /*00da*/ 	.byte	0x80
	.zero		1


	//----- nvinfo : EIATTR_SYSCALL_OFFSETS
	.align		4
        /*00dc*/ 	.byte	0x04, 0x46
        /*00de*/ 	.short	(.L_45 - .L_44)


	//   ....[0]....
.L_44:
        /*00e0*/ 	.word	0x000056f0


	//   ....[1]....
        /*00e4*/ 	.word	0x00005830


	//   ....[2]....
        /*00e8*/ 	.word	0x000060c0


	//   ....[3]....
        /*00ec*/ 	.word	0x000076c0


	//----- nvinfo : EIATTR_MBARRIER_INSTR_OFFSETS
	.align		4
.L_45:
        /*00f0*/ 	.byte	0x04, 0x39
        /*00f2*/ 	.short	(.L_47 - .L_46)


	//   ....[0]....
.L_46:
        /*00f4*/ 	.word	0x00000610
        /*00f8*/ 	.word	0x000000ff
        /*00fc*/ 	.word	0x00000000
        /*0100*/ 	.short	0x0100
        /*0102*/ 	.byte	0x04
	.zero		1


	//   ....[1]....
        /*0104*/ 	.word	0x00000620
        /*0108*/ 	.word	0x000000ff
        /*010c*/ 	.word	0x00000030
        /*0110*/ 	.short	0x0100
        /*0112*/ 	.byte	0x04
	.zero		1


	//   ....[2]....
        /*0114*/ 	.word	0x00000630
        /*0118*/ 	.word	0x000000ff
        /*011c*/ 	.word	0x00000008
        /*0120*/ 	.short	0x0100
        /*0122*/ 	.byte	0x04
	.zero		1


	//   ....[3]....
        /*0124*/ 	.word	0x00000640
        /*0128*/ 	.word	0x000000ff
        /*012c*/ 	.word	0x00000038
        /*0130*/ 	.short	0x0100
        /*0132*/ 	.byte	0x04
	.zero		1


	//   ....[4]....
        /*0134*/ 	.word	0x00000650
        /*0138*/ 	.word	0x000000ff
        /*013c*/ 	.word	0x00000010
        /*0140*/ 	.short	0x0100
        /*0142*/ 	.byte	0x04
	.zero		1


	//   ....[5]....
        /*0144*/ 	.word	0x00000660
        /*0148*/ 	.word	0x000000ff
        /*014c*/ 	.word	0x00000040
        /*0150*/ 	.short	0x0100
        /*0152*/ 	.byte	0x04
	.zero		1


	//   ....[6]....
        /*0154*/ 	.word	0x00000670
        /*0158*/ 	.word	0x000000ff
        /*015c*/ 	.word	0x00000018
        /*0160*/ 	.short	0x0100
        /*0162*/ 	.byte	0x04
	.zero		1


	//   ....[7]....
        /*0164*/ 	.word	0x00000680
        /*0168*/ 	.word	0x000000ff
        /*016c*/ 	.word	0x00000048
        /*0170*/ 	.short	0x0100
        /*0172*/ 	.byte	0x04
	.zero		1


	//   ....[8]....
        /*0174*/ 	.word	0x00000690
        /*0178*/ 	.word	0x000000ff
        /*017c*/ 	.word	0x00000020
        /*0180*/ 	.short	0x0100
        /*0182*/ 	.byte	0x04
	.zero		1


	//   ....[9]....
        /*0184*/ 	.word	0x000006a0
        /*0188*/ 	.word	0x000000ff
        /*018c*/ 	.word	0x00000050
        /*0190*/ 	.short	0x0100
        /*0192*/ 	.byte	0x04
	.zero		1


	//   ....[10]....
        /*0194*/ 	.word	0x000006b0
        /*0198*/ 	.word	0x000000ff
        /*019c*/ 	.word	0x00000028
        /*01a0*/ 	.short	0x0100
        /*01a2*/ 	.byte	0x04
	.zero		1


	//   ....[11]....
        /*01a4*/ 	.word	0x000006c0
        /*01a8*/ 	.word	0x000000ff
        /*01ac*/ 	.word	0x00000058
        /*01b0*/ 	.short	0x0100
        /*01b2*/ 	.byte	0x04
	.zero		1


	//   ....[12]....
        /*01b4*/ 	.word	0x000007f0
        /*01b8*/ 	.word	0x000000ff
        /*01bc*/ 	.word	0x00000060
        /*01c0*/ 	.short	0x0100
        /*01c2*/ 	.byte	0x04
	.zero		1


	//   ....[13]....
        /*01c4*/ 	.word	0x00000800
        /*01c8*/ 	.word	0x000000ff
        /*01cc*/ 	.word	0x00000070
        /*01d0*/ 	.short	0x0100
        /*01d2*/ 	.byte	0x04
	.zero		1


	//   ....[14]....
        /*01d4*/ 	.word	0x00000810
        /*01d8*/ 	.word	0x000000ff
        /*01dc*/ 	.word	0x00000068
        /*01e0*/ 	.short	0x0100
        /*01e2*/ 	.byte	0x04
	.zero		1


	//   ....[15]....
        /*01e4*/ 	.word	0x00000820
        /*01e8*/ 	.word	0x000000ff
        /*01ec*/ 	.word	0x00000078
        /*01f0*/ 	.short	0x0100
        /*01f2*/ 	.byte	0x04
	.zero		1


	//   ....[16]....
        /*01f4*/ 	.word	0x00000910
        /*01f8*/ 	.word	0x000000ff
        /*01fc*/ 	.word	0x00000080
        /*0200*/ 	.short	0x0100
        /*0202*/ 	.byte	0x06
	.zero		1


	//   ....[17]....
        /*0204*/ 	.word	0x00000920
        /*0208*/ 	.word	0x000000ff
        /*020c*/ 	.word	0x00000088
        /*0210*/ 	.short	0x0100
        /*0212*/ 	.byte	0x06
	.zero		1


	//   ....[18]....
        /*0214*/ 	.word	0x00000a60
        /*0218*/ 	.word	0x000000ff
        /*021c*/ 	.word	0x00000090
        /*0220*/ 	.short	0x0100
        /*0222*/ 	.byte	0x06
	.zero		1


	//   ....[19]....
        /*0224*/ 	.word	0x00000a70
        /*0228*/ 	.word	0x000000ff
        /*022c*/ 	.word	0x000000a0
        /*0230*/ 	.short	0x0100
        /*0232*/ 	.byte	0x06
	.zero		1


	//   ....[20]....
        /*0234*/ 	.word	0x00000a80
        /*0238*/ 	.word	0x000000ff
        /*023c*/ 	.word	0x00000098
        /*0240*/ 	.short	0x0100
        /*0242*/ 	.byte	0x06
	.zero		1


	//   ....[21]....
        /*0244*/ 	.word	0x00000a90
        /*0248*/ 	.word	0x000000ff
        /*024c*/ 	.word	0x000000a8
        /*0250*/ 	.short	0x0100
        /*0252*/ 	.byte	0x06
	.zero		1


	//   ....[22]....
        /*0254*/ 	.word	0x00000bc0
        /*0258*/ 	.word	0x000000ff
        /*025c*/ 	.word	0x000000b0
        /*0260*/ 	.short	0x0100
        /*0262*/ 	.byte	0x04
	.zero		1


	//   ....[23]....
        /*0264*/ 	.word	0x00000bd0
        /*0268*/ 	.word	0x000000ff
        /*026c*/ 	.word	0x000000d0
        /*0270*/ 	.short	0x0100
        /*0272*/ 	.byte	0x04
	.zero		1


	//   ....[24]....
        /*0274*/ 	.word	0x00000be0
        /*0278*/ 	.word	0x000000ff
        /*027c*/ 	.word	0x000000b8
        /*0280*/ 	.short	0x0100
        /*0282*/ 	.byte	0x04
	.zero		1


	//   ....[25]....
        /*0284*/ 	.word	0x00000bf0
        /*0288*/ 	.word	0x000000ff
        /*028c*/ 	.word	0x000000d8
        /*0290*/ 	.short	0x0100
        /*0292*/ 	.byte	0x04
	.zero		1


	//   ....[26]....
        /*0294*/ 	.word	0x00000c00
        /*0298*/ 	.word	0x000000ff
        /*029c*/ 	.word	0x000000c0
        /*02a0*/ 	.short	0x0100
        /*02a2*/ 	.byte	0x04
	.zero		1


	//   ....[27]....
        /*02a4*/ 	.word	0x00000c10
        /*02a8*/ 	.word	0x000000ff
        /*02ac*/ 	.word	0x000000e0
        /*02b0*/ 	.short	0x0100
        /*02b2*/ 	.byte	0x04
	.zero		1


	//   ....[28]....
        /*02b4*/ 	.word	0x00000c20
        /*02b8*/ 	.word	0x000000ff
        /*02bc*/ 	.word	0x000000c8
        /*02c0*/ 	.short	0x0100
        /*02c2*/ 	.byte	0x04
	.zero		1


	//   ....[29]....
        /*02c4*/ 	.word	0x00000c30
        /*02c8*/ 	.word	0x000000ff
        /*02cc*/ 	.word	0x000000e8
        /*02d0*/ 	.short	0x0100
        /*02d2*/ 	.byte	0x04
	.zero		1


	//   ....[30]....
        /*02d4*/ 	.word	0x00000d20
        /*02d8*/ 	.word	0x000000ff
        /*02dc*/ 	.word	0x000000f0
        /*02e0*/ 	.short	0x0100
        /*02e2*/ 	.byte	0x04
	.zero		1


	//   ....[31]....
        /*02e4*/ 	.word	0x00000d30
        /*02e8*/ 	.word	0x000000ff
        /*02ec*/ 	.word	0x00000100
        /*02f0*/ 	.short	0x0100
        /*02f2*/ 	.byte	0x04
	.zero		1


	//   ....[32]....
        /*02f4*/ 	.word	0x00000d40
        /*02f8*/ 	.word	0x000000ff
        /*02fc*/ 	.word	0x000000f8
        /*0300*/ 	.short	0x0100
        /*0302*/ 	.byte	0x04
	.zero		1


	//   ....[33]....
        /*0304*/ 	.word	0x00000d50
        /*0308*/ 	.word	0x000000ff
        /*030c*/ 	.word	0x00000108
        /*0310*/ 	.short	0x0100
        /*0312*/ 	.byte	0x04
	.zero		1


	//   ....[34]....
        /*0314*/ 	.word	0x00001890
        /*0318*/ 	.word	0x00000003
        /*031c*/ 	.word	0x00000100
        /*0320*/ 	.short	0x010a
        /*0322*/ 	.byte	0xff
	.zero		1


	//   ....[35]....
        /*0324*/ 	.word	0x000018c0
        /*0328*/ 	.word	0x00000003
        /*032c*/ 	.word	0x000000f0
        /*0330*/ 	.short	0x0101
        /*0332*/ 	.byte	0xff
	.zero		1


	//   ....[36]....
        /*0334*/ 	.word	0x00001990
        /*0338*/ 	.word	0x000000ff
        /*033c*/ 	.word	0x00000030
        /*0340*/ 	.short	0x010a
        /*0342*/ 	.byte	0x04
	.zero		1


	//   ....[37]....
        /*0344*/ 	.word	0x00001a10
        /*0348*/ 	.word	0x000000ff
        /*034c*/ 	.word	0x00000030
        /*0350*/ 	.short	0x010a
        /*0352*/ 	.byte	0x21
	.zero		1


	//   ....[38]....
        /*0354*/ 	.word	0x00001bb0
        /*0358*/ 	.word	0x000000ff
        /*035c*/ 	.word	0x00000030
        /*0360*/ 	.short	0x010a
        /*0362*/ 	.byte	0x08
	.zero		1


	//   ....[39]....
        /*0364*/ 	.word	0x00001cc0
        /*0368*/ 	.word	0x000000ff
        /*036c*/ 	.word	0x00000088
        /*0370*/ 	.short	0x0101
        /*0372*/ 	.byte	0x06
	.zero		1


	//   ....[40]....
        /*0374*/ 	.word	0x00001ce0
        /*0378*/ 	.word	0x000000ff
        /*037c*/ 	.word	0x00000030
        /*0380*/ 	.short	0x010a
        /*0382*/ 	.byte	0x04
	.zero		1


	//   ....[41]....
        /*0384*/ 	.word	0x00001d60
        /*0388*/ 	.word	0x000000ff
        /*038c*/ 	.word	0x00000030
        /*0390*/ 	.short	0x010a
        /*0392*/ 	.byte	0x11
	.zero		1


	//   ....[42]....
        /*0394*/ 	.word	0x00001f00
        /*0398*/ 	.word	0x000000ff
        /*039c*/ 	.word	0x00000030
        /*03a0*/ 	.short	0x010a
        /*03a2*/ 	.byte	0x07
	.zero		1


	//   ....[43]....
        /*03a4*/ 	.word	0x00002040
        /*03a8*/ 	.word	0x00000003
        /*03ac*/ 	.word	0x00000090
        /*03b0*/ 	.short	0x010a
        /*03b2*/ 	.byte	0xff
	.zero		1


	//   ....[44]....
        /*03b4*/ 	.word	0x00002190
        /*03b8*/ 	.word	0x00000000
        /*03bc*/ 	.word	0x00000000
        /*03c0*/ 	.short	0x0101
        /*03c2*/ 	.byte	0xff
	.zero		1


	//   ....[45]....
        /*03c4*/ 	.word	0x00002740
        /*03c8*/ 	.word	0x000000ff
        /*03cc*/ 	.word	0x00000000
        /*03d0*/ 	.short	0x010a
        /*03d2*/ 	.byte	0x04
	.zero		1


	//   ....[46]....
        /*03d4*/ 	.word	0x000027d0
        /*03d8*/ 	.word	0x000000ff
        /*03dc*/ 	.word	0x00000000
        /*03e0*/ 	.short	0x010a
        /*03e2*/ 	.byte	0x05
	.zero		1


	//   ....[47]....
        /*03e4*/ 	.word	0x00002860
        /*03e8*/ 	.word	0x000000ff
        /*03ec*/ 	.word	0x00000000
        /*03f0*/ 	.short	0x010a
        /*03f2*/ 	.byte	0x05
	.zero		1


	//   ....[48]....
        /*03f4*/ 	.word	0x000028f0
        /*03f8*/ 	.word	0x000000ff
        /*03fc*/ 	.word	0x00000000
        /*0400*/ 	.short	0x010a
        /*0402*/ 	.byte	0x05
	.zero		1


	//   ....[49]....
        /*0404*/ 	.word	0x00002980
        /*0408*/ 	.word	0x000000ff
        /*040c*/ 	.word	0x00000000
        /*0410*/ 	.short	0x010a
        /*0412*/ 	.byte	0x05
	.zero		1


	//   ....[50]....
        /*0414*/ 	.word	0x00002a20
        /*0418*/ 	.word	0x00000000
        /*041c*/ 	.word	0x00000000
        /*0420*/ 	.short	0x010a
        /*0422*/ 	.byte	0xff
	.zero		1


	//   ....[51]....
        /*0424*/ 	.word	0x00002b40
        /*0428*/ 	.word	0x00000002
        /*042c*/ 	.word	0x000000f0
        /*0430*/ 	.short	0x010a
        /*0432*/ 	.byte	0xff
	.zero		1


	//   ....[52]....
        /*0434*/ 	.word	0x00002ba0
        /*0438*/ 	.word	0x00000004
        /*043c*/ 	.word	0x00000000
        /*0440*/ 	.short	0x0101
        /*0442*/ 	.byte	0xff
	.zero		1


	//   ....[53]....
        /*0444*/ 	.word	0x00002bc0
        /*0448*/ 	.word	0x000000ff
        /*044c*/ 	.word	0x000000a0
        /*0450*/ 	.short	0x010a
        /*0452*/ 	.byte	0x04
	.zero		1


	//   ....[54]....
        /*0454*/ 	.word	0x00002ce0
        /*0458*/ 	.word	0x00000002
        /*045c*/ 	.word	0x00000090
        /*0460*/ 	.short	0x010a
        /*0462*/ 	.byte	0xff
	.zero		1


	//   ....[55]....
        /*0464*/ 	.word	0x00002df0
        /*0468*/ 	.word	0x00000002
        /*046c*/ 	.word	0x00000000
        /*0470*/ 	.short	0x0101
        /*0472*/ 	.byte	0xff
	.zero		1


	//   ....[56]....
        /*0474*/ 	.word	0x00002e80
        /*0478*/ 	.word	0x000000ff
        /*047c*/ 	.word	0x000000a0
        /*0480*/ 	.short	0x0106
        /*0482*/ 	.byte	0x04
	.zero		1


	//   ....[57]....
        /*0484*/ 	.word	0x00002ea0
        /*0488*/ 	.word	0x000000ff
        /*048c*/ 	.word	0x000000a0
        /*0490*/ 	.short	0x010a
        /*0492*/ 	.byte	0x04
	.zero		1


	//   ....[58]....
        /*0494*/ 	.word	0x00002f30
        /*0498*/ 	.word	0x000000ff
        /*049c*/ 	.word	0x000000a0
        /*04a0*/ 	.short	0x0106
        /*04a2*/ 	.byte	0x07
	.zero		1


	//   ....[59]....
        /*04a4*/ 	.word	0x00002f70
        /*04a8*/ 	.word	0x00000000
        /*04ac*/ 	.word	0x000000a0
        /*04b0*/ 	.short	0x010a
        /*04b2*/ 	.byte	0xff
	.zero		1


	//   ....[60]....
        /*04b4*/ 	.word	0x000034c0
        /*04b8*/ 	.word	0x00000000
        /*04bc*/ 	.word	0x00000090
        /*04c0*/ 	.short	0x010a
        /*04c2*/ 	.byte	0xff
	.zero		1


	//   ....[61]....
        /*04c4*/ 	.word	0x000035d0
        /*04c8*/ 	.word	0x00000003
        /*04cc*/ 	.word	0x00000000
        /*04d0*/ 	.short	0x0101
        /*04d2*/ 	.byte	0xff
	.zero		1


	//   ....[62]....
        /*04d4*/ 	.word	0x000035e0
        /*04d8*/ 	.word	0x000000ff
        /*04dc*/ 	.word	0x00000000
        /*04e0*/ 	.short	0x010a
        /*04e2*/ 	.byte	0x04
	.zero		1


	//   ....[63]....
        /*04e4*/ 	.word	0x00003600
        /*04e8*/ 	.word	0x000000ff
        /*04ec*/ 	.word	0x000000d0
        /*04f0*/ 	.short	0x010a
        /*04f2*/ 	.byte	0x1e
	.zero		1


	//   ....[64]....
        /*04f4*/ 	.word	0x000036d0
        /*04f8*/ 	.word	0x000000ff
        /*04fc*/ 	.word	0x00000000
        /*0500*/ 	.short	0x010a
        /*0502*/ 	.byte	0x05
	.zero		1


	//   ....[65]....
        /*0504*/ 	.word	0x00003810
        /*0508*/ 	.word	0x000000ff
        /*050c*/ 	.word	0x00000000
        /*0510*/ 	.short	0x010a
        /*0512*/ 	.byte	0x04
	.zero		1


	//   ....[66]....
        /*0514*/ 	.word	0x00003aa0
        /*0518*/ 	.word	0x000000ff
        /*051c*/ 	.word	0x00000000
        /*0520*/ 	.short	0x010a
        /*0522*/ 	.byte	0x04
	.zero		1


	//   ....[67]....
        /*0524*/ 	.word	0x00003b30
        /*0528*/ 	.word	0x000000ff
        /*052c*/ 	.word	0x00000000
        /*0530*/ 	.short	0x010a
        /*0532*/ 	.byte	0x05
	.zero		1


	//   ....[68]....
        /*0534*/ 	.word	0x00003bc0
        /*0538*/ 	.word	0x000000ff
        /*053c*/ 	.word	0x00000000
        /*0540*/ 	.short	0x010a
        /*0542*/ 	.byte	0x05
	.zero		1


	//   ....[69]....
        /*0544*/ 	.word	0x00003c50
        /*0548*/ 	.word	0x000000ff
        /*054c*/ 	.word	0x00000000
        /*0550*/ 	.short	0x010a
        /*0552*/ 	.byte	0x04
	.zero		1


	//   ....[70]....
        /*0554*/ 	.word	0x00004100
        /*0558*/ 	.word	0x0000000c
        /*055c*/ 	.word	0x00000090
        /*0560*/ 	.short	0x010a
        /*0562*/ 	.byte	0xff
	.zero		1


	//   ....[71]....
        /*0564*/ 	.word	0x00004270
        /*0568*/ 	.word	0x00000000
        /*056c*/ 	.word	0x00000000
        /*0570*/ 	.short	0x0101
        /*0572*/ 	.byte	0xff
	.zero		1


	//   ....[72]....
        /*0574*/ 	.word	0x00004700
        /*0578*/ 	.word	0x000000ff
        /*057c*/ 	.word	0x00000088
        /*0580*/ 	.short	0x010a
        /*0582*/ 	.byte	0x15
	.zero		1


	//   ....[73]....
        /*0584*/ 	.word	0x00004880
        /*0588*/ 	.word	0x000000ff
        /*058c*/ 	.word	0x00000070
        /*0590*/ 	.short	0x010a
        /*0592*/ 	.byte	0x15
	.zero		1


	//   ....[74]....
        /*0594*/ 	.word	0x00004a00
        /*0598*/ 	.word	0x000000ff
        /*059c*/ 	.word	0x00000060
        /*05a0*/ 	.short	0x010b
        /*05a2*/ 	.byte	0x15
	.zero		1


	//   ....[75]....
        /*05a4*/ 	.word	0x00004a10
        /*05a8*/ 	.word	0x000000ff
        /*05ac*/ 	.word	0x00000000
        /*05b0*/ 	.short	0x0101
        /*05b2*/ 	.byte	0x06
	.zero		1


	//   ....[76]....
        /*05b4*/ 	.word	0x00004a20
        /*05b8*/ 	.word	0x000000ff
        /*05bc*/ 	.word	0x00000078
        /*05c0*/ 	.short	0x010a
        /*05c2*/ 	.byte	0x15
	.zero		1


	//   ....[77]....
        /*05c4*/ 	.word	0x00004c10
        /*05c8*/ 	.word	0x000000ff
        /*05cc*/ 	.word	0x00000068
        /*05d0*/ 	.short	0x010b
        /*05d2*/ 	.byte	0x15
	.zero		1


	//   ....[78]....
        /*05d4*/ 	.word	0x00004c20
        /*05d8*/ 	.word	0x000000ff
        /*05dc*/ 	.word	0x00000000
        /*05e0*/ 	.short	0x0101
        /*05e2*/ 	.byte	0x21
	.zero		1


	//   ....[79]....
        /*05e4*/ 	.word	0x00004c50
        /*05e8*/ 	.word	0x000000ff
        /*05ec*/ 	.word	0x00000070
        /*05f0*/ 	.short	0x010a
        /*05f2*/ 	.byte	0x15
	.zero		1


	//   ....[80]....
        /*05f4*/ 	.word	0x00004c90
        /*05f8*/ 	.word	0x00000000
        /*05fc*/ 	.word	0x00000078
        /*0600*/ 	.short	0x010a
        /*0602*/ 	.byte	0xff
	.zero		1


	//   ....[81]....
        /*0604*/ 	.word	0x00004f90
        /*0608*/ 	.word	0x00000003
        /*060c*/ 	.word	0x00000090
        /*0610*/ 	.short	0x010a
        /*0612*/ 	.byte	0xff
	.zero		1


	//   ....[82]....
        /*0614*/ 	.word	0x00005110
        /*0618*/ 	.word	0x00000000
        /*061c*/ 	.word	0x00000000
        /*0620*/ 	.short	0x0101
        /*0622*/ 	.byte	0xff
	.zero		1


	//   ....[83]....
        /*0624*/ 	.word	0x00005c60
        /*0628*/ 	.word	0x00000003
        /*062c*/ 	.word	0x00000060
        /*0630*/ 	.short	0x010a
        /*0632*/ 	.byte	0xff
	.zero		1


	//   ....[84]....
        /*0634*/ 	.word	0x00005ca0
        /*0638*/ 	.word	0x0000004e
        /*063c*/ 	.word	0x000000b0
        /*0640*/ 	.short	0x010a
        /*0642*/ 	.byte	0xff
	.zero		1


	//   ....[85]....
        /*0644*/ 	.word	0x00005de0
        /*0648*/ 	.word	0x00000003
        /*064c*/ 	.word	0x00000060
        /*0650*/ 	.short	0x010a
        /*0652*/ 	.byte	0xff
	.zero		1


	//   ....[86]....
        /*0654*/ 	.word	0x00005f40
        /*0658*/ 	.word	0x00000000
        /*065c*/ 	.word	0x00000000
        /*0660*/ 	.short	0x0101
        /*0662*/ 	.byte	0xff
	.zero		1


	//   ....[87]....
        /*0664*/ 	.word	0x00005fa0
        /*0668*/ 	.word	0x0000004e
        /*066c*/ 	.word	0x000000b0
        /*0670*/ 	.short	0x010a
        /*0672*/ 	.byte	0xff
	.zero		1


	//   ....[88]....
        /*0674*/ 	.word	0x00007330
        /*0678*/ 	.word	0x0000006f
        /*067c*/ 	.word	0x00000060
        /*0680*/ 	.short	0x010a
        /*0682*/ 	.byte	0xff
	.zero		1


	//   ....[89]....
        /*0684*/ 	.word	0x00007400
        /*0688*/ 	.word	0x0000006f
        /*068c*/ 	.word	0x00000060
        /*0690*/ 	.short	0x010a
        /*0692*/ 	.byte	0xff
	.zero		1


	//   ....[90]....
        /*0694*/ 	.word	0x00007560
        /*0698*/ 	.word	0x00000000
        /*069c*/ 	.word	0x00000000
        /*06a0*/ 	.short	0x0101
        /*06a2*/ 	.byte	0xff
	.zero		1


	//   ....[91]....
        /*06a4*/ 	.word	0x000078c0
        /*06a8*/ 	.word	0x000000ff
        /*06ac*/ 	.word	0x00000000
        /*06b0*/ 	.short	0x0101
        /*06b2*/ 	.byte	0x04
	.zero		1


	//   ....[92]....
        /*06b4*/ 	.word	0x00008ae0
        /*06b8*/ 	.word	0x00000003
        /*06bc*/ 	.word	0x00000100
        /*06c0*/ 	.short	0x010a
        /*06c2*/ 	.byte	0xff
	.zero		1


	//   ....[93]....
        /*06c4*/ 	.word	0x00008b40
        /*06c8*/ 	.word	0x00000000
        /*06cc*/ 	.word	0x00000030
        /*06d0*/ 	.short	0x010a
        /*06d2*/ 	.byte	0xff
	.zero		1


	//   ....[94]....
        /*06d4*/ 	.word	0x00008ba0
        /*06d8*/ 	.word	0x00000000
        /*06dc*/ 	.word	0x00000030
        /*06e0*/ 	.short	0x010a
        /*06e2*/ 	.byte	0xff
	.zero		1


	//   ....[95]....
        /*06e4*/ 	.word	0x00008bf0
        /*06e8*/ 	.word	0x00000003
        /*06ec*/ 	.word	0x00000090
        /*06f0*/ 	.short	0x010a
        /*06f2*/ 	.byte	0xff
	.zero		1


	//   ....[96]....
        /*06f4*/ 	.word	0x00008c50
        /*06f8*/ 	.word	0x00000000
        /*06fc*/ 	.word	0x00000000
        /*0700*/ 	.short	0x010a
        /*0702*/ 	.byte	0xff
	.zero		1


	//   ....[97]....
        /*0704*/ 	.word	0x00008cb0
        /*0708*/ 	.word	0x00000000
        /*070c*/ 	.word	0x00000000
        /*0710*/ 	.short	0x010a
        /*0712*/ 	.byte	0xff
	.zero		1


	//   ....[98]....
        /*0714*/ 	.word	0x00008d10
        /*0718*/ 	.word	0x00000000
        /*071c*/ 	.word	0x00000000
        /*0720*/ 	.short	0x010a
        /*0722*/ 	.byte	0xff
	.zero		1


	//   ....[99]....
        /*0724*/ 	.word	0x00008d70
        /*0728*/ 	.word	0x00000000
        /*072c*/ 	.word	0x00000000
        /*0730*/ 	.short	0x010a
        /*0732*/ 	.byte	0xff
	.zero		1


	//   ....[100]....
        /*0734*/ 	.word	0x00008dd0
        /*0738*/ 	.word	0x00000000
        /*073c*/ 	.word	0x00000000
        /*0740*/ 	.short	0x010a
        /*0742*/ 	.byte	0xff
	.zero		1


	//   ....[101]....
        /*0744*/ 	.word	0x00008e20
        /*0748*/ 	.word	0x00000002
        /*074c*/ 	.word	0x000000f0
        /*0750*/ 	.short	0x010a
        /*0752*/ 	.byte	0xff
	.zero		1


	//   ....[102]....
        /*0754*/ 	.word	0x00008e80
        /*0758*/ 	.word	0x00000002
        /*075c*/ 	.word	0x000000a0
        /*0760*/ 	.short	0x010a
        /*0762*/ 	.byte	0xff
	.zero		1


	//   ....[103]....
        /*0764*/ 	.word	0x00008ed0
        /*0768*/ 	.word	0x00000002
        /*076c*/ 	.word	0x00000090
        /*0770*/ 	.short	0x010a
        /*0772*/ 	.byte	0xff
	.zero		1


	//   ....[104]....
        /*0774*/ 	.word	0x00008f30
        /*0778*/ 	.word	0x00000000
        /*077c*/ 	.word	0x000000a0
        /*0780*/ 	.short	0x010a
        /*0782*/ 	.byte	0xff
	.zero		1


	//   ....[105]....
        /*0784*/ 	.word	0x00008f80
        /*0788*/ 	.word	0x00000000
        /*078c*/ 	.word	0x00000090
        /*0790*/ 	.short	0x010a
        /*0792*/ 	.byte	0xff
	.zero		1


	//   ....[106]....
        /*0794*/ 	.word	0x00008fe0
        /*0798*/ 	.word	0x00000003
        /*079c*/ 	.word	0x000000d0
        /*07a0*/ 	.short	0x010a
        /*07a2*/ 	.byte	0xff
	.zero		1


	//   ....[107]....
        /*07a4*/ 	.word	0x00009040
        /*07a8*/ 	.word	0x00000000
        /*07ac*/ 	.word	0x00000000
        /*07b0*/ 	.short	0x010a
        /*07b2*/ 	.byte	0xff
	.zero		1


	//   ....[108]....
        /*07b4*/ 	.word	0x000090a0
        /*07b8*/ 	.word	0x00000000
        /*07bc*/ 	.word	0x00000000
        /*07c0*/ 	.short	0x010a
        /*07c2*/ 	.byte	0xff
	.zero		1


	//   ....[109]....
        /*07c4*/ 	.word	0x00009100
        /*07c8*/ 	.word	0x00000000
        /*07cc*/ 	.word	0x00000000
        /*07d0*/ 	.short	0x010a
        /*07d2*/ 	.byte	0xff
	.zero		1


	//   ....[110]....
        /*07d4*/ 	.word	0x00009160
        /*07d8*/ 	.word	0x00000000
        /*07dc*/ 	.word	0x00000000
        /*07e0*/ 	.short	0x010a
        /*07e2*/ 	.byte	0xff
	.zero		1


	//   ....[111]....
        /*07e4*/ 	.word	0x000091c0
        /*07e8*/ 	.word	0x00000000
        /*07ec*/ 	.word	0x00000000
        /*07f0*/ 	.short	0x010a
        /*07f2*/ 	.byte	0xff
	.zero		1


	//   ....[112]....
        /*07f4*/ 	.word	0x00009210
        /*07f8*/ 	.word	0x0000000c
        /*07fc*/ 	.word	0x00000090
        /*0800*/ 	.short	0x010a
        /*0802*/ 	.byte	0xff
	.zero		1


	//   ....[113]....
        /*0804*/ 	.word	0x00009270
        /*0808*/ 	.word	0x00000000
        /*080c*/ 	.word	0x00000088
        /*0810*/ 	.short	0x010a
        /*0812*/ 	.byte	0xff
	.zero		1


	//   ....[114]....
        /*0814*/ 	.word	0x000092d0
        /*0818*/ 	.word	0x00000000
        /*081c*/ 	.word	0x00000070
        /*0820*/ 	.short	0x010a
        /*0822*/ 	.byte	0xff
	.zero		1


	//   ....[115]....
        /*0824*/ 	.word	0x00009330
        /*0828*/ 	.word	0x00000000
        /*082c*/ 	.word	0x00000078
        /*0830*/ 	.short	0x010a
        /*0832*/ 	.byte	0xff
	.zero		1


	//   ....[116]....
        /*0834*/ 	.word	0x00009390
        /*0838*/ 	.word	0x00000000
        /*083c*/ 	.word	0x00000070
        /*0840*/ 	.short	0x010a
        /*0842*/ 	.byte	0xff
	.zero		1


	//   ....[117]....
        /*0844*/ 	.word	0x000093e0
        /*0848*/ 	.word	0x00000003
        /*084c*/ 	.word	0x00000090
        /*0850*/ 	.short	0x010a
        /*0852*/ 	.byte	0xff
	.zero		1


	//   ....[118]....
        /*0854*/ 	.word	0x00009430
        /*0858*/ 	.word	0x00000003
        /*085c*/ 	.word	0x00000060
        /*0860*/ 	.short	0x010a
        /*0862*/ 	.byte	0xff
	.zero		1


	//   ....[119]....
        /*0864*/ 	.word	0x00009480
        /*0868*/ 	.word	0x0000004e
        /*086c*/ 	.word	0x000000b0
        /*0870*/ 	.short	0x010a
        /*0872*/ 	.byte	0xff
	.zero		1


	//   ....[120]....
        /*0874*/ 	.word	0x000094d0
        /*0878*/ 	.word	0x0000006f
        /*087c*/ 	.word	0x00000060
        /*0880*/ 	.short	0x010a
        /*0882*/ 	.byte	0xff
	.zero		1


	//----- nvinfo : EIATTR_NUM_MBARRIERS
	.align		4
.L_47:
        /*0884*/ 	.byte	0x03, 0x38
        /*0886*/ 	.short	0x0022


	//----- nvinfo : EIATTR_EXIT_INSTR_OFFSETS
	.align		4
        /*0888*/ 	.byte	0x04, 0x1c
        /*088a*/ 	.short	(.L_49 - .L_48)


	//   ....[0]....
.L_48:
        /*088c*/ 	.word	0x00002a50


	//   ....[1]....
        /*0890*/ 	.word	0x00002f40


	//   ....[2]....
        /*0894*/ 	.word	0x00002fa0


	//   ....[3]....
        /*0898*/ 	.word	0x00003eb0


	//   ....[4]....
        /*089c*/ 	.word	0x00004cc0


	//   ....[5]....
        /*08a0*/ 	.word	0x00004d00


	//   ....[6]....
        /*08a4*/ 	.word	0x00008ad0


	//----- nvinfo : EIATTR_MAX_THREADS
	.align		4
.L_49:
        /*08a8*/ 	.byte	0x04, 0x05
        /*08aa*/ 	.short	(.L_51 - .L_50)
.L_50:
        /*08ac*/ 	.word	0x00000100
        /*08b0*/ 	.word	0x00000001
        /*08b4*/ 	.word	0x00000001


	//----- nvinfo : EIATTR_CRS_STACK_SIZE
	.align		4
.L_51:
        /*08b8*/ 	.byte	0x04, 0x1e
        /*08ba*/ 	.short	(.L_53 - .L_52)
.L_52:
        /*08bc*/ 	.word	0x00000000


	//----- nvinfo : EIATTR_CBANK_PARAM_SIZE
	.align		4
.L_53:
        /*08c0*/ 	.byte	0x03, 0x19
        /*08c2*/ 	.short	0x0800


	//----- nvinfo : EIATTR_PARAM_CBANK
	.align		4
        /*08c4*/ 	.byte	0x04, 0x0a
        /*08c6*/ 	.short	(.L_55 - .L_54)
	.align		4
.L_54:
        /*08c8*/ 	.word	index@(.nv.constant0._ZN7cutlass13device_kernelINS_4gemm6kernel13GemmUniversalIN4cute5tupleIJiiiiEEENS1_10collective13CollectiveMmaINS1_35MainloopSm100TmaUmmaWarpSpecializedILi6ELi2ELi4ENS5_IJNS4_1CILi1EEENSA_ILi2EEESB_EEEEENS5_IJNSA_ILi128EEESF_SF_EEEaNS5_IJlSB_lEEEaSH_NS4_8TiledMMAINS4_8MMA_AtomIJNS4_15SM100_MMA_S8_SSIaaiLi128ELi128ELNS4_4UMMA5MajorE0ELSM_0ELNSL_8SaturateE0EEEEEENS4_6LayoutINS5_IJSB_SB_SB_EEENS5_IJNSA_ILi0EEESS_SS_EEEEENS5_IJNS4_10UnderscoreESV_SV_EEEEENS4_23SM90_TMA_LOAD_MULTICASTENS4_14ComposedLayoutINS4_7SwizzleILi3ELi4ELi3EEENS4_18smem_ptr_flag_bitsILi8EEENSQ_INS5_IJNSA_ILi8EEESF_EEENS5_IJSF_SB_EEEEEEEvNS4_8identityENS4_13SM90_TMA_LOADES18_vS19_EENS_8epilogue10collective18CollectiveEpilogueINS1C_23Sm100TmaWarpSpecializedILi2ELi2ELi64ELb0ELb0EEEJSG_NS5_IJNSQ_ISF_SB_EENSQ_INSA_ILi64EEESB_EEEEEaSH_aSH_NS1C_6fusion15FusionCallbacksIS1G_NS1L_17LinearCombinationIaiaiLNS_15FloatRoundStyleE2EEESG_S1K_JEEENS4_5SM1004TMEM4LOAD26SM100_TMEM_LOAD_32dp32b64xES1A_NSZ_INS10_ILi2ELi4ELi3EEES13_NSQ_INS5_IJS14_S1I_EEENS5_IJS1I_SB_EEEEEEENS4_39AutoVectorizingCopyWithAssumedAlignmentILi128EEENS4_14SM90_TMA_STOREES1Z_S21_S21_EEEvvEEEEvNT_6ParamsE)
        /*08cc*/ 	.short	0x0380
        /*08ce*/ 	.short	0x0800


	//----- nvinfo : EIATTR_SW_WAR
	.align		4
.L_55:
        /*08d0*/ 	.byte	0x04, 0x36
        /*08d2*/ 	.short	(.L_57 - .L_56)
.L_56:
        /*08d4*/ 	.word	0x00000008
.L_57:


//--------------------- .nv.callgraph             --------------------------
	.section	.nv.callgraph,"",@"SHT_CUDA_CALLGRAPH"
	.align	4
	.sectionentsize	8
	.align		4
        /*0000*/ 	.word	0x00000000
	.align		4
        /*0004*/ 	.word	0xffffffff
	.align		4
        /*0008*/ 	.word	index@(_ZN7cutlass13device_kernelINS_4gemm6kernel13GemmUniversalIN4cute5tupleIJiiiiEEENS1_10collective13CollectiveMmaINS1_35MainloopSm100TmaUmmaWarpSpecializedILi6ELi2ELi4ENS5_IJNS4_1CILi1EEENSA_ILi2EEESB_EEEEENS5_IJNSA_ILi128EEESF_SF_EEEaNS5_IJlSB_lEEEaSH_NS4_8TiledMMAINS4_8MMA_AtomIJNS4_15SM100_MMA_S8_SSIaaiLi128ELi128ELNS4_4UMMA5MajorE0ELSM_0ELNSL_8SaturateE0EEEEEENS4_6LayoutINS5_IJSB_SB_SB_EEENS5_IJNSA_ILi0EEESS_SS_EEEEENS5_IJNS4_10UnderscoreESV_SV_EEEEENS4_23SM90_TMA_LOAD_MULTICASTENS4_14ComposedLayoutINS4_7SwizzleILi3ELi4ELi3EEENS4_18smem_ptr_flag_bitsILi8EEENSQ_INS5_IJNSA_ILi8EEESF_EEENS5_IJSF_SB_EEEEEEEvNS4_8identityENS4_13SM90_TMA_LOADES18_vS19_EENS_8epilogue10collective18CollectiveEpilogueINS1C_23Sm100TmaWarpSpecializedILi2ELi2ELi64ELb0ELb0EEEJSG_NS5_IJNSQ_ISF_SB_EENSQ_INSA_ILi64EEESB_EEEEEaSH_aSH_NS1C_6fusion15FusionCallbacksIS1G_NS1L_17LinearCombinationIaiaiLNS_15FloatRoundStyleE2EEESG_S1K_JEEENS4_5SM1004TMEM4LOAD26SM100_TMEM_LOAD_32dp32b64xES1A_NSZ_INS10_ILi2ELi4ELi3EEES13_NSQ_INS5_IJS14_S1I_EEENS5_IJS1I_SB_EEEEEEENS4_39AutoVectorizingCopyWithAssumedAlignmentILi128EEENS4_14SM90_TMA_STOREES1Z_S21_S21_EEEvvEEEEvNT_6ParamsE)
	.align		4
        /*000c*/ 	.word	index@(__assertfail)
	.align		4
        /*0010*/ 	.word	0x00000000
	.align		4
        /*0014*/ 	.word	0xfffffffe
	.align		4
        /*0018*/ 	.word	0x00000000
	.align		4
        /*001c*/ 	.word	0xfffffffd
	.align		4
        /*0020*/ 	.word	0x00000000
	.align		4
        /*0024*/ 	.word	0xfffffffc


//--------------------- .nv.constant4             --------------------------
	.section	.nv.constant4,"a",@progbits
	.align	8
	.align		8
.nv.constant4:
        /*0000*/ 	.dword	__assertfail
	.align		8
        /*0008*/ 	.dword	__unnamed_1
	.align		8
        /*0010*/ 	.dword	__unnamed_2
	.align		8
        /*0018*/ 	.dword	_ZN40_INTERNAL_f4ebdb03_4_k_cu_29054024_208184cuda3std3__45__cpo5beginE
	.align		8
        /*0020*/ 	.dword	_ZN40_INTERNAL_f4ebdb03_4_k_cu_29054024_208184cuda3std3__45__cpo3endE
	.align		8
        /*0028*/ 	.dword	_ZN40_INTERNAL_f4ebdb03_4_k_cu_29054024_208184cuda3std3__45__cpo6cbeginE
	.align		8
        /*0030*/ 	.dword	_ZN40_INTERNAL_f4ebdb03_4_k_cu_29054024_208184cuda3std3__45__cpo4cendE
	.align		8
        /*0038*/ 	.dword	_ZN40_INTERNAL_f4ebdb03_4_k_cu_29054024_208184cuda3std3__442_GLOBAL__N__f4ebdb03_4_k_cu_29054024_208186ignoreE
	.align		8
        /*0040*/ 	.dword	_ZN40_INTERNAL_f4ebdb03_4_k_cu_29054024_208184cuda3std3__419piecewise_constructE
	.align		8
        /*0048*/ 	.dword	_ZN40_INTERNAL_f4ebdb03_4_k_cu_29054024_208184cuda3std3__48in_placeE
	.align		8
        /*0050*/ 	.dword	_ZN40_INTERNAL_f4ebdb03_4_k_cu_29054024_208184cuda3std6ranges3__45__cpo4swapE
	.align		8
        /*0058*/ 	.dword	_ZN40_INTERNAL_f4ebdb03_4_k_cu_29054024_208184cuda3std6ranges3__45__cpo9iter_moveE
	.align		8
        /*0060*/ 	.dword	_ZN40_INTERNAL_f4ebdb03_4_k_cu_29054024_208184cute7productE
	.align		8
        /*0068*/ 	.dword	_ZN40_INTERNAL_f4ebdb03_4_k_cu_29054024_208184cute1_E
	.align		8
        /*0070*/ 	.dword	$str$25
	.align		8
        /*0078*/ 	.dword	$str$26
	.align		8
        /*0080*/ 	.dword	$str$27
	.align		8
        /*0088*/ 	.dword	$str$28


//--------------------- .text._ZN7cutlass13device_kernelINS_4gemm6kernel13GemmUniversalIN4cute5tupleIJiiiiEEENS1_10collective13CollectiveMmaINS1_35MainloopSm100TmaUmmaWarpSpecializedILi6ELi2ELi4ENS5_IJNS4_1CILi1EEENSA_ILi2EEESB_EEEEENS5_IJNSA_ILi128EEESF_SF_EEEaNS5_IJlSB_lEEEaSH_NS4_8TiledMMAINS4_8MMA_AtomIJNS4_15SM100_MMA_S8_SSIaaiLi128ELi128ELNS4_4UMMA5MajorE0ELSM_0ELNSL_8SaturateE0EEEEEENS4_6LayoutINS5_IJSB_SB_SB_EEENS5_IJNSA_ILi0EEESS_SS_EEEEENS5_IJNS4_10UnderscoreESV_SV_EEEEENS4_23SM90_TMA_LOAD_MULTICASTENS4_14ComposedLayoutINS4_7SwizzleILi3ELi4ELi3EEENS4_18smem_ptr_flag_bitsILi8EEENSQ_INS5_IJNSA_ILi8EEESF_EEENS5_IJSF_SB_EEEEEEEvNS4_8identityENS4_13SM90_TMA_LOADES18_vS19_EENS_8epilogue10collective18CollectiveEpilogueINS1C_23Sm100TmaWarpSpecializedILi2ELi2ELi64ELb0ELb0EEEJSG_NS5_IJNSQ_ISF_SB_EENSQ_INSA_ILi64EEESB_EEEEEaSH_aSH_NS1C_6fusion15FusionCallbacksIS1G_NS1L_17LinearCombinationIaiaiLNS_15FloatRoundStyleE2EEESG_S1K_JEEENS4_5SM1004TMEM4LOAD26SM100_TMEM_LOAD_32dp32b64xES1A_NSZ_INS10_ILi2ELi4ELi3EEES13_NSQ_INS5_IJS14_S1I_EEENS5_IJS1I_SB_EEEEEEENS4_39AutoVectorizingCopyWithAssumedAlignmentILi128EEENS4_14SM90_TMA_STOREES1Z_S21_S21_EEEvvEEEEvNT_6ParamsE --------------------------
	.section	.text._ZN7cutlass13device_kernelINS_4gemm6kernel13GemmUniversalIN4cute5tupleIJiiiiEEENS1_10collective13CollectiveMmaINS1_35MainloopSm100TmaUmmaWarpSpecializedILi6ELi2ELi4ENS5_IJNS4_1CILi1EEENSA_ILi2EEESB_EEEEENS5_IJNSA_ILi128EEESF_SF_EEEaNS5_IJlSB_lEEEaSH_NS4_8TiledMMAINS4_8MMA_AtomIJNS4_15SM100_MMA_S8_SSIaaiLi128ELi128ELNS4_4UMMA5MajorE0ELSM_0ELNSL_8SaturateE0EEEEEENS4_6LayoutINS5_IJSB_SB_SB_EEENS5_IJNSA_ILi0EEESS_SS_EEEEENS5_IJNS4_10UnderscoreESV_SV_EEEEENS4_23SM90_TMA_LOAD_MULTICASTENS4_14ComposedLayoutINS4_7SwizzleILi3ELi4ELi3EEENS4_18smem_ptr_flag_bitsILi8EEENSQ_INS5_IJNSA_ILi8EEESF_EEENS5_IJSF_SB_EEEEEEEvNS4_8identityENS4_13SM90_TMA_LOADES18_vS19_EENS_8epilogue10collective18CollectiveEpilogueINS1C_23Sm100TmaWarpSpecializedILi2ELi2ELi64ELb0ELb0EEEJSG_NS5_IJNSQ_ISF_SB_EENSQ_INSA_ILi64EEESB_EEEEEaSH_aSH_NS1C_6fusion15FusionCallbacksIS1G_NS1L_17LinearCombinationIaiaiLNS_15FloatRoundStyleE2EEESG_S1K_JEEENS4_5SM1004TMEM4LOAD26SM100_TMEM_LOAD_32dp32b64xES1A_NSZ_INS10_ILi2ELi4ELi3EEES13_NSQ_INS5_IJS14_S1I_EEENS5_IJS1I_SB_EEEEEEENS4_39AutoVectorizingCopyWithAssumedAlignmentILi128EEENS4_14SM90_TMA_STOREES1Z_S21_S21_EEEvvEEEEvNT_6ParamsE,"ax",@progbits
	.align	128
.text._ZN7cutlass13device_kernelINS_4gemm6kernel13GemmUniversalIN4cute5tupleIJiiiiEEENS1_10collective13CollectiveMmaINS1_35MainloopSm100TmaUmmaWarpSpecializedILi6ELi2ELi4ENS5_IJNS4_1CILi1EEENSA_ILi2EEESB_EEEEENS5_IJNSA_ILi128EEESF_SF_EEEaNS5_IJlSB_lEEEaSH_NS4_8TiledMMAINS4_8MMA_AtomIJNS4_15SM100_MMA_S8_SSIaaiLi128ELi128ELNS4_4UMMA5MajorE0ELSM_0ELNSL_8SaturateE0EEEEEENS4_6LayoutINS5_IJSB_SB_SB_EEENS5_IJNSA_ILi0EEESS_SS_EEEEENS5_IJNS4_10UnderscoreESV_SV_EEEEENS4_23SM90_TMA_LOAD_MULTICASTENS4_14ComposedLayoutINS4_7SwizzleILi3ELi4ELi3EEENS4_18smem_ptr_flag_bitsILi8EEENSQ_INS5_IJNSA_ILi8EEESF_EEENS5_IJSF_SB_EEEEEEEvNS4_8identityENS4_13SM90_TMA_LOADES18_vS19_EENS_8epilogue10collective18CollectiveEpilogueINS1C_23Sm100TmaWarpSpecializedILi2ELi2ELi64ELb0ELb0EEEJSG_NS5_IJNSQ_ISF_SB_EENSQ_INSA_ILi64EEESB_EEEEEaSH_aSH_NS1C_6fusion15FusionCallbacksIS1G_NS1L_17LinearCombinationIaiaiLNS_15FloatRoundStyleE2EEESG_S1K_JEEENS4_5SM1004TMEM4LOAD26SM100_TMEM_LOAD_32dp32b64xES1A_NSZ_INS10_ILi2ELi4ELi3EEES13_NSQ_INS5_IJS14_S1I_EEENS5_IJS1I_SB_EEEEEEENS4_39AutoVectorizingCopyWithAssumedAlignmentILi128EEENS4_14SM90_TMA_STOREES1Z_S21_S21_EEEvvEEEEvNT_6ParamsE:
        .type           _ZN7cutlass13device_kernelINS_4gemm6kernel13GemmUniversalIN4cute5tupleIJiiiiEEENS1_10collective13CollectiveMmaINS1_35MainloopSm100TmaUmmaWarpSpecializedILi6ELi2ELi4ENS5_IJNS4_1CILi1EEENSA_ILi2EEESB_EEEEENS5_IJNSA_ILi128EEESF_SF_EEEaNS5_IJlSB_lEEEaSH_NS4_8TiledMMAINS4_8MMA_AtomIJNS4_15SM100_MMA_S8_SSIaaiLi128ELi128ELNS4_4UMMA5MajorE0ELSM_0ELNSL_8SaturateE0EEEEEENS4_6LayoutINS5_IJSB_SB_SB_EEENS5_IJNSA_ILi0EEESS_SS_EEEEENS5_IJNS4_10UnderscoreESV_SV_EEEEENS4_23SM90_TMA_LOAD_MULTICASTENS4_14ComposedLayoutINS4_7SwizzleILi3ELi4ELi3EEENS4_18smem_ptr_flag_bitsILi8EEENSQ_INS5_IJNSA_ILi8EEESF_EEENS5_IJSF_SB_EEEEEEEvNS4_8identityENS4_13SM90_TMA_LOADES18_vS19_EENS_8epilogue10collective18CollectiveEpilogueINS1C_23Sm100TmaWarpSpecializedILi2ELi2ELi64ELb0ELb0EEEJSG_NS5_IJNSQ_ISF_SB_EENSQ_INSA_ILi64EEESB_EEEEEaSH_aSH_NS1C_6fusion15FusionCallbacksIS1G_NS1L_17LinearCombinationIaiaiLNS_15FloatRoundStyleE2EEESG_S1K_JEEENS4_5SM1004TMEM4LOAD26SM100_TMEM_LOAD_32dp32b64xES1A_NSZ_INS10_ILi2ELi4ELi3EEES13_NSQ_INS5_IJS14_S1I_EEENS5_IJS1I_SB_EEEEEEENS4_39AutoVectorizingCopyWithAssumedAlignmentILi128EEENS4_14SM90_TMA_STOREES1Z_S21_S21_EEEvvEEEEvNT_6ParamsE,@function
        .size           _ZN7cutlass13device_kernelINS_4gemm6kernel13GemmUniversalIN4cute5tupleIJiiiiEEENS1_10collective13CollectiveMmaINS1_35MainloopSm100TmaUmmaWarpSpecializedILi6ELi2ELi4ENS5_IJNS4_1CILi1EEENSA_ILi2EEESB_EEEEENS5_IJNSA_ILi128EEESF_SF_EEEaNS5_IJlSB_lEEEaSH_NS4_8TiledMMAINS4_8MMA_AtomIJNS4_15SM100_MMA_S8_SSIaaiLi128ELi128ELNS4_4UMMA5MajorE0ELSM_0ELNSL_8SaturateE0EEEEEENS4_6LayoutINS5_IJSB_SB_SB_EEENS5_IJNSA_ILi0EEESS_SS_EEEEENS5_IJNS4_10UnderscoreESV_SV_EEEEENS4_23SM90_TMA_LOAD_MULTICASTENS4_14ComposedLayoutINS4_7SwizzleILi3ELi4ELi3EEENS4_18smem_ptr_flag_bitsILi8EEENSQ_INS5_IJNSA_ILi8EEESF_EEENS5_IJSF_SB_EEEEEEEvNS4_8identityENS4_13SM90_TMA_LOADES18_vS19_EENS_8epilogue10collective18CollectiveEpilogueINS1C_23Sm100TmaWarpSpecializedILi2ELi2ELi64ELb0ELb0EEEJSG_NS5_IJNSQ_ISF_SB_EENSQ_INSA_ILi64EEESB_EEEEEaSH_aSH_NS1C_6fusion15FusionCallbacksIS1G_NS1L_17LinearCombinationIaiaiLNS_15FloatRoundStyleE2EEESG_S1K_JEEENS4_5SM1004TMEM4LOAD26SM100_TMEM_LOAD_32dp32b64xES1A_NSZ_INS10_ILi2ELi4ELi3EEES13_NSQ_INS5_IJS14_S1I_EEENS5_IJS1I_SB_EEEEEEENS4_39AutoVectorizingCopyWithAssumedAlignmentILi128EEENS4_14SM90_TMA_STOREES1Z_S21_S21_EEEvvEEEEvNT_6ParamsE,(.L_x_155 - _ZN7cutlass13device_kernelINS_4gemm6kernel13GemmUniversalIN4cute5tupleIJiiiiEEENS1_10collective13CollectiveMmaINS1_35MainloopSm100TmaUmmaWarpSpecializedILi6ELi2ELi4ENS5_IJNS4_1CILi1EEENSA_ILi2EEESB_EEEEENS5_IJNSA_ILi128EEESF_SF_EEEaNS5_IJlSB_lEEEaSH_NS4_8TiledMMAINS4_8MMA_AtomIJNS4_15SM100_MMA_S8_SSIaaiLi128ELi128ELNS4_4UMMA5MajorE0ELSM_0ELNSL_8SaturateE0EEEEEENS4_6LayoutINS5_IJSB_SB_SB_EEENS5_IJNSA_ILi0EEESS_SS_EEEEENS5_IJNS4_10UnderscoreESV_SV_EEEEENS4_23SM90_TMA_LOAD_MULTICASTENS4_14ComposedLayoutINS4_7SwizzleILi3ELi4ELi3EEENS4_18smem_ptr_flag_bitsILi8EEENSQ_INS5_IJNSA_ILi8EEESF_EEENS5_IJSF_SB_EEEEEEEvNS4_8identityENS4_13SM90_TMA_LOADES18_vS19_EENS_8epilogue10collective18CollectiveEpilogueINS1C_23Sm100TmaWarpSpecializedILi2ELi2ELi64ELb0ELb0EEEJSG_NS5_IJNSQ_ISF_SB_EENSQ_INSA_ILi64EEESB_EEEEEaSH_aSH_NS1C_6fusion15FusionCallbacksIS1G_NS1L_17LinearCombinationIaiaiLNS_15FloatRoundStyleE2EEESG_S1K_JEEENS4_5SM1004TMEM4LOAD26SM100_TMEM_LOAD_32dp32b64xES1A_NSZ_INS10_ILi2ELi4ELi3EEES13_NSQ_INS5_IJS14_S1I_EEENS5_IJS1I_SB_EEEEEEENS4_39AutoVectorizingCopyWithAssumedAlignmentILi128EEENS4_14SM90_TMA_STOREES1Z_S21_S21_EEEvvEEEEvNT_6ParamsE)
        .other          _ZN7cutlass13device_kernelINS_4gemm6kernel13GemmUniversalIN4cute5tupleIJiiiiEEENS1_10collective13CollectiveMmaINS1_35MainloopSm100TmaUmmaWarpSpecializedILi6ELi2ELi4ENS5_IJNS4_1CILi1EEENSA_ILi2EEESB_EEEEENS5_IJNSA_ILi128EEESF_SF_EEEaNS5_IJlSB_lEEEaSH_NS4_8TiledMMAINS4_8MMA_AtomIJNS4_15SM100_MMA_S8_SSIaaiLi128ELi128ELNS4_4UMMA5MajorE0ELSM_0ELNSL_8SaturateE0EEEEEENS4_6LayoutINS5_IJSB_SB_SB_EEENS5_IJNSA_ILi0EEESS_SS_EEEEENS5_IJNS4_10UnderscoreESV_SV_EEEEENS4_23SM90_TMA_LOAD_MULTICASTENS4_14ComposedLayoutINS4_7SwizzleILi3ELi4ELi3EEENS4_18smem_ptr_flag_bitsILi8EEENSQ_INS5_IJNSA_ILi8EEESF_EEENS5_IJSF_SB_EEEEEEEvNS4_8identityENS4_13SM90_TMA_LOADES18_vS19_EENS_8epilogue10collective18CollectiveEpilogueINS1C_23Sm100TmaWarpSpecializedILi2ELi2ELi64ELb0ELb0EEEJSG_NS5_IJNSQ_ISF_SB_EENSQ_INSA_ILi64EEESB_EEEEEaSH_aSH_NS1C_6fusion15FusionCallbacksIS1G_NS1L_17LinearCombinationIaiaiLNS_15FloatRoundStyleE2EEESG_S1K_JEEENS4_5SM1004TMEM4LOAD26SM100_TMEM_LOAD_32dp32b64xES1A_NSZ_INS10_ILi2ELi4ELi3EEES13_NSQ_INS5_IJS14_S1I_EEENS5_IJS1I_SB_EEEEEEENS4_39AutoVectorizingCopyWithAssumedAlignmentILi128EEENS4_14SM90_TMA_STOREES1Z_S21_S21_EEEvvEEEEvNT_6ParamsE,@"STO_CUDA_ENTRY STV_DEFAULT"
_ZN7cutlass13device_kernelINS_4gemm6kernel13GemmUniversalIN4cute5tupleIJiiiiEEENS1_10collective13CollectiveMmaINS1_35MainloopSm100TmaUmmaWarpSpecializedILi6ELi2ELi4ENS5_IJNS4_1CILi1EEENSA_ILi2EEESB_EEEEENS5_IJNSA_ILi128EEESF_SF_EEEaNS5_IJlSB_lEEEaSH_NS4_8TiledMMAINS4_8MMA_AtomIJNS4_15SM100_MMA_S8_SSIaaiLi128ELi128ELNS4_4UMMA5MajorE0ELSM_0ELNSL_8SaturateE0EEEEEENS4_6LayoutINS5_IJSB_SB_SB_EEENS5_IJNSA_ILi0EEESS_SS_EEEEENS5_IJNS4_10UnderscoreESV_SV_EEEEENS4_23SM90_TMA_LOAD_MULTICASTENS4_14ComposedLayoutINS4_7SwizzleILi3ELi4ELi3EEENS4_18smem_ptr_flag_bitsILi8EEENSQ_INS5_IJNSA_ILi8EEESF_EEENS5_IJSF_SB_EEEEEEEvNS4_8identityENS4_13SM90_TMA_LOADES18_vS19_EENS_8epilogue10collective18CollectiveEpilogueINS1C_23Sm100TmaWarpSpecializedILi2ELi2ELi64ELb0ELb0EEEJSG_NS5_IJNSQ_ISF_SB_EENSQ_INSA_ILi64EEESB_EEEEEaSH_aSH_NS1C_6fusion15FusionCallbacksIS1G_NS1L_17LinearCombinationIaiaiLNS_15FloatRoundStyleE2EEESG_S1K_JEEENS4_5SM1004TMEM4LOAD26SM100_TMEM_LOAD_32dp32b64xES1A_NSZ_INS10_ILi2ELi4ELi3EEES13_NSQ_INS5_IJS14_S1I_EEENS5_IJS1I_SB_EEEEEEENS4_39AutoVectorizingCopyWithAssumedAlignmentILi128EEENS4_14SM90_TMA_STOREES1Z_S21_S21_EEEvvEEEEvNT_6ParamsE:
[----:B------:R-:W1:Y:S01]  /*0000*/  LDC R1, c[0x0][0x37c] ;  /* 0x0000df00ff017b82 */ /* 0x000e620000000800 */
[----:B------:R-:W2:Y:S01]  /*0010*/  S2R R158, SR_TID.X ;  /* 0x00000000009e7919 */ /* 0x000ea20000002100 */
[----:B------:R-:W3:Y:S01]  /*0020*/  LDCU.64 UR8, c[0x0][0x890] ;  /* 0x00011200ff0877ac */ /* 0x000ee20008000a00 */
[----:B------:R-:W-:Y:S02]  /*0030*/  PRMT R145, RZ, 0x7610, R145 ;  /* 0x00007610ff917816 */ /* 0x000fe40000000091 */
[----:B------:R-:W-:Y:S01]  /*0040*/  ELECT P3, URZ, PT ;  /* 0x0000000000ff782f */ /* 0x000fe20003860000 */
[----:B---3--:R-:W-:-:S04]  /*0050*/  UISETP.NE.U32.AND UP0, UPT, UR8, URZ, UPT ;  /* 0x000000ff0800728c */ /* 0x008fc8000bf05070 */
[----:B------:R-:W-:Y:S01]  /*0060*/  UISETP.NE.AND.EX UP0, UPT, UR9, URZ, UPT, UP0 ;  /* 0x000000ff0900728c */ /* 0x000fe2000bf05300 */
[----:B--2---:R-:W-:-:S05]  /*0070*/  SHF.R.U32.HI R146, RZ, 0x5, R158 ;  /* 0x00000005ff927819 */ /* 0x004fca000001169e */
[----:B------:R-:W2:Y:S02]  /*0080*/  SHFL.IDX PT, R0, R146, RZ, 0x1f ;  /* 0x00001fff92007589 */ /* 0x000ea400000e0000 */
[----:B--2---:R-:W-:Y:S01]  /*0090*/  R2UR UR17, R0 ;  /* 0x00000000001172ca */ /* 0x004fe200000e0000 */
[----:B-1----:R-:W-:-:S14]  /*00a0*/  BRA.U UP0, `(.L_x_0) ;  /* 0x0000000100307547 */ /* 0x002fdc000b800000 */
[----:B------:R-:W1:Y:S02]  /*00b0*/  LDCU.64 UR4, c[0x0][0x888] ;  /* 0x00011100ff0477ac */ /* 0x000e640008000a00 */
[----:B-1----:R-:W-:-:S04]  /*00c0*/  UISETP.NE.U32.AND UP0, UPT, UR4, URZ, UPT ;  /* 0x000000ff0400728c */ /* 0x002fc8000bf05070 */
[----:B------:R-:W-:-:S09]  /*00d0*/  UISETP.NE.AND.EX UP0, UPT, UR5, URZ, UPT, UP0 ;  /* 0x000000ff0500728c */ /* 0x000fd2000bf05300 */
[----:B------:R-:W-:Y:S05]  /*00e0*/  BRA.U !UP0, `(.L_x_1) ;  /* 0x0000000108147547 */ /* 0x000fea000b800000 */
[----:B------:R-:W1:Y:S01]  /*00f0*/  LDC.64 R72, c[0x0][0x888] ;  /* 0x00022200ff487b82 */ /* 0x000e620000000a00 */
[----:B------:R-:W1:Y:S02]  /*0100*/  LDCU.64 UR4, c[0x0][0x358] ;  /* 0x00006b00ff0477ac */ /* 0x000e640008000a00 */
[----:B-1----:R1:W5:Y:S01]  /*0110*/  LDG.E R72, desc[UR4][R72.64] ;  /* 0x0000000448487981 */ /* 0x002362000c1e1900 */
[----:B------:R-:W-:Y:S01]  /*0120*/  HFMA2 R145, -RZ, RZ, 0, 5.9604644775390625e-08 ;  /* 0x00000001ff917431 */ /* 0x000fe200000001ff */
[----:B------:R-:W-:Y:S05]  /*0130*/  BRA `(.L_x_0) ;  /* 0x00000000000c7947 */ /* 0x000fea0003800000 */
.L_x_1:
[----:B------:R-:W1:Y:S01]  /*0140*/  LDCU UR4, c[0x0][0x880] ;  /* 0x00011000ff0477ac */ /* 0x000e620008000800 */
[----:B------:R-:W-:Y:S01]  /*0150*/  HFMA2 R145, -RZ, RZ, 0, 5.9604644775390625e-08 ;  /* 0x00000001ff917431 */ /* 0x000fe200000001ff */
[----:B-1----:R-:W-:-:S07]  /*0160*/  MOV R72, UR4 ;  /* 0x0000000400487c02 */ /* 0x002fce0008000f00 */
.L_x_0:
[----:B------:R-:W2:Y:S02]  /*0170*/  LDCU.64 UR4, c[0x0][0x8b0] ;  /* 0x00011600ff0477ac */ /* 0x000ea40008000a00 */
[----:B--2---:R-:W-:-:S04]  /*0180*/  UISETP.NE.U32.AND UP0, UPT, UR4, URZ, UPT ;  /* 0x000000ff0400728c */ /* 0x004fc8000bf05070 */
[----:B------:R-:W-:-:S09]  /*0190*/  UISETP.NE.AND.EX UP0, UPT, UR5, URZ, UPT, UP0 ;  /* 0x000000ff0500728c */ /* 0x000fd2000bf05300 */
[----:B------:R-:W-:Y:S05]  /*01a0*/  BRA.U UP0, `(.L_x_2) ;  /* 0x0000000100287547 */ /* 0x000fea000b800000 */
[----:B------:R-:W2:Y:S02]  /*01b0*/  LDCU.64 UR4, c[0x0][0x8a8] ;  /* 0x00011500ff0477ac */ /* 0x000ea40008000a00 */
[----:B--2---:R-:W-:-:S04]  /*01c0*/  UISETP.NE.U32.AND UP0, UPT, UR4, URZ, UPT ;  /* 0x000000ff0400728c */ /* 0x004fc8000bf05070 */
[----:B------:R-:W-:-:S09]  /*01d0*/  UISETP.NE.AND.EX UP0, UPT, UR5, URZ, UPT, UP0 ;  /* 0x000000ff0500728c */ /* 0x000fd2000bf05300 */
[----:B------:R-:W-:Y:S05]  /*01e0*/  BRA.U !UP0, `(.L_x_3) ;  /* 0x0000000108107547 */ /* 0x000fea000b800000 */
[----:B------:R-:W2:Y:S01]  /*01f0*/  LDC.64 R70, c[0x0][0x8a8] ;  /* 0x00022a00ff467b82 */ /* 0x000ea20000000a00 */
[----:B------:R-:W2:Y:S02]  /*0200*/  LDCU.64 UR4, c[0x0][0x358] ;  /* 0x00006b00ff0477ac */ /* 0x000ea40008000a00 */
[----:B--2---:R2:W5:Y:S01]  /*0210*/  LDG.E R70, desc[UR4][R70.64] ;  /* 0x0000000446467981 */ /* 0x004562000c1e1900 */
[----:B------:R-:W-:Y:S05]  /*0220*/  BRA `(.L_x_2) ;  /* 0x0000000000087947 */ /* 0x000fea0003800000 */
.L_x_3:
[----:B------:R-:W2:Y:S02]  /*0230*/  LDCU UR4, c[0x0][0x8a0] ;  /* 0x00011400ff0477ac */ /* 0x000ea40008000800 */
[----:B--2---:R-:W-:Y:S02]  /*0240*/  MOV R70, UR4 ;  /* 0x0000000400467c02 */ /* 0x004fe40008000f00 */
.L_x_2:
[----:B------:R-:W-:Y:S01]  /*0250*/  IMAD.U32 R0, RZ, RZ, UR17 ;  /* 0x00000011ff007e24 */ /* 0x000fe2000f8e00ff */
[----:B------:R-:W-:Y:S04]  /*0260*/  BSSY.RECONVERGENT B0, `(.L_x_4) ;  /* 0x000000c000007945 */ /* 0x000fe80003800200 */
[C---:B------:R-:W-:Y:S02]  /*0270*/  ISETP.NE.OR P1, PT, R0.reuse, 0x1, !P3 ;  /* 0x000000010000780c */ /* 0x040fe40005f25670 */
[----:B------:R-:W-:-:S11]  /*0280*/  ISETP.NE.OR P0, PT, R0, 0x3, !P3 ;  /* 0x000000030000780c */ /* 0x000fd60005f05670 */
[----:B------:R-:W-:Y:S05]  /*0290*/  @P1 BRA `(.L_x_5) ;  /* 0x0000000000201947 */ /* 0x000fea0003800000 */
[----:B------:R-:W3:Y:S02]  /*02a0*/  LDCU.64 UR4, c[0x0][0x348] ;  /* 0x00006900ff0477ac */ /* 0x000ee40008000a00 */
[----:B---3--:R-:W-:Y:S02]  /*02b0*/  UIADD3 UR6, UP1, UPT, UR4, 0x80, URZ ;  /* 0x0000008004067890 */ /* 0x008fe4000ff3e0ff */
[----:B------:R-:W-:Y:S02]  /*02c0*/  UIADD3 UR4, UP0, UPT, UR4, 0x180, URZ ;  /* 0x0000018004047890 */ /* 0x000fe4000ff1e0ff */
[----:B------:R-:W-:Y:S02]  /*02d0*/  UIADD3.X UR7, UPT, UPT, URZ, UR5, URZ, UP1, !UPT ;  /* 0x00000005ff077290 */ /* 0x000fe40008ffe4ff */
[----:B------:R-:W-:-:S07]  /*02e0*/  UIADD3.X UR5, UPT, UPT, URZ, UR5, URZ, UP0, !UPT ;  /* 0x00000005ff057290 */ /* 0x000fce00087fe4ff */
[----:B------:R3:W-:Y:S02]  /*02f0*/  UTMACCTL.PF [UR6] ;  /* 0x00000000060079b9 */ /* 0x0007e40008040000 */
[----:B------:R3:W-:Y:S02]  /*0300*/  UTMACCTL.PF [UR4] ;  /* 0x00000000040079b9 */ /* 0x0007e40008040000 */
[----:B---3--:R-:W-:Y:S01]  /*0310*/  NOP ;  /* 0x0000000000007918 */ /* 0x008fe20000000000 */
.L_x_5:
[----:B------:R-:W-:Y:S05]  /*0320*/  BSYNC.RECONVERGENT B0 ;  /* 0x0000000000007941 */ /* 0x000fea0003800200 */
.L_x_4:
[----:B------:R-:W-:Y:S04]  /*0330*/  BSSY.RECONVERGENT B0, `(.L_x_6) ;  /* 0x000000a000007945 */ /* 0x000fe80003800200 */
        /* <DEDUP_REMOVED lines=9> */
.L_x_7:
[----:B------:R-:W-:Y:S05]  /*03d0*/  BSYNC.RECONVERGENT B0 ;  /* 0x0000000000007941 */ /* 0x000fea0003800200 */
.L_x_6:
[----:B------:R-:W3:Y:S01]  /*03e0*/  LDCU.64 UR4, c[0x0][0x888] ;  /* 0x00011100ff0477ac */ /* 0x000ee20008000a00 */
[----:B------:R-:W-:Y:S02]  /*03f0*/  UISETP.EQ.U32.AND UP1, UPT, UR8, URZ, UPT ;  /* 0x000000ff0800728c */ /* 0x000fe4000bf22070 */
[----:B------:R-:W-:Y:S02]  /*0400*/  UPLOP3.LUT UP3, UPT, UPT, UPT, UPT, 0x80, 0x8 ;  /* 0x000000000008789c */ /* 0x000fe40003f6f070 */
[----:B---3--:R-:W-:-:S04]  /*0410*/  UISETP.NE.U32.AND UP0, UPT, UR4, URZ, UPT ;  /* 0x000000ff0400728c */ /* 0x008fc8000bf05070 */
[----:B------:R-:W-:-:S04]  /*0420*/  UISETP.NE.AND.EX UP0, UPT, UR5, URZ, UPT, UP0 ;  /* 0x000000ff0500728c */ /* 0x000fc8000bf05300 */
[----:B------:R-:W-:-:S04]  /*0430*/  UISETP.EQ.OR.EX UP2, UPT, UR9, URZ, !UP0, UP1 ;  /* 0x000000ff0900728c */ /* 0x000fc8000c742710 */
[----:B------:R-:W-:-:S06]  /*0440*/  UP2UR UR4, UPR, URZ, 0x4 ;  /* 0x00000004ff047883 */ /* 0x000fcc0008000000 */
[----:B------:R-:W-:Y:S01]  /*0450*/  MOV R148, UR4 ;  /* 0x0000000400947c02 */ /* 0x000fe20008000f00 */
[----:B------:R-:W-:Y:S06]  /*0460*/  BRA.U !UP2, `(.L_x_8) ;  /* 0x000000010a207547 */ /* 0x000fec000b800000 */
[----:B-----5:R-:W-:Y:S01]  /*0470*/  R2UR UR5, R72 ;  /* 0x00000000480572ca */ /* 0x020fe200000e0000 */
[----:B------:R-:W-:Y:S02]  /*0480*/  UISETP.NE.U32.AND UP1, UPT, UR8, URZ, UPT ;  /* 0x000000ff0800728c */ /* 0x000fe4000bf25070 */
[----:B------:R-:W-:Y:S02]  /*0490*/  USEL UR4, URZ, 0xffffffff, UP0 ;  /* 0xffffffffff047887 */ /* 0x000fe40008000000 */
[----:B------:R-:W-:-:S08]  /*04a0*/  UISETP.NE.AND.EX UP1, UPT, UR9, URZ, UPT, UP1 ;  /* 0x000000ff0900728c */ /* 0x000fd0000bf25310 */
[----:B------:R-:W-:-:S04]  /*04b0*/  UISETP.NE.AND UP0, UPT, UR5, URZ, UPT ;  /* 0x000000ff0500728c */ /* 0x000fc8000bf05270 */
[----:B------:R-:W-:-:S04]  /*04c0*/  @!UP1 USEL UR4, URZ, 0xffffffff, UP0 ;  /* 0xffffffffff049887 */ /* 0x000fc80008000000 */
[----:B------:R-:W-:-:S04]  /*04d0*/  ULOP3.LUT UR4, UR4, 0x1, URZ, 0xc0, !UPT ;  /* 0x0000000104047892 */ /* 0x000fc8000f8ec0ff */
[----:B------:R-:W-:-:S11]  /*04e0*/  UISETP.NE.U32.AND UP3, UPT, UR4, 0x1, UPT ;  /* 0x000000010400788c */ /* 0x000fd6000bf65070 */
.L_x_8:
[----:B------:R-:W3:Y:S01]  /*04f0*/  SHFL.IDX PT, R2, R146, RZ, 0x1f ;  /* 0x00001fff92027589 */ /* 0x000ee200000e0000 */
[----:B------:R-:W-:-:S04]  /*0500*/  UISETP.NE.AND UP0, UPT, UR17, 0x2, UPT ;  /* 0x000000021100788c */ /* 0x000fc8000bf05270 */
[----:B------:R-:W-:Y:S01]  /*0510*/  USEL UR37, URZ, 0x1, UP0 ;  /* 0x00000001ff257887 */ /* 0x000fe20008000000 */
[----:B---3--:R-:W-:-:S13]  /*0520*/  ISETP.NE.AND P0, PT, R2, RZ, PT ;  /* 0x000000ff0200720c */ /* 0x008fda0003f05270 */
[----:B------:R-:W-:Y:S05]  /*0530*/  @P0 BRA `(.L_x_9) ;  /* 0x0000000000680947 */ /* 0x000fea0003800000 */
[----:B------:R-:W3:Y:S01]  /*0540*/  S2UR UR4, SR_CgaCtaId ;  /* 0x00000000000479c3 */ /* 0x000ee20000008800 */
[----:B------:R-:W-:Y:S01]  /*0550*/  UMOV UR5, 0x400 ;  /* 0x0000040000057882 */ /* 0x000fe20000000000 */
[----:B------:R-:W-:Y:S01]  /*0560*/  UMOV UR8, 0x1 ;  /* 0x0000000100087882 */ /* 0x000fe20000000000 */
[----:B------:R-:W-:Y:S01]  /*0570*/  UMOV UR6, 0x2 ;  /* 0x0000000200067882 */ /* 0x000fe20000000000 */
[----:B------:R-:W-:-:S04]  /*0580*/  UIADD3 UR8, UPT, UPT, -UR8, 0x100000, URZ ;  /* 0x0010000008087890 */ /* 0x000fc8000fffe1ff */
[----:B------:R-:W-:Y:S02]  /*0590*/  USHF.L.U32 UR9, UR8, 0xb, URZ ;  /* 0x0000000b08097899 */ /* 0x000fe400080006ff */
[----:B------:R-:W-:Y:S02]  /*05a0*/  USHF.L.U32 UR8, UR8, 0x1, URZ ;  /* 0x0000000108087899 */ /* 0x000fe400080006ff */
[----:B------:R-:W-:-:S04]  /*05b0*/  UIADD3 UR6, UPT, UPT, -UR6, 0x100000, URZ ;  /* 0x0010000006067890 */ /* 0x000fc8000fffe1ff */
[----:B------:R-:W-:Y:S02]  /*05c0*/  USHF.L.U32 UR7, UR6, 0xb, URZ ;  /* 0x0000000b06077899 */ /* 0x000fe400080006ff */
[----:B------:R-:W-:Y:S01]  /*05d0*/  USHF.L.U32 UR6, UR6, 0x1, URZ ;  /* 0x0000000106067899 */ /* 0x000fe200080006ff */
[----:B------:R-:W-:Y:S01]  /*05e0*/  ELECT P0, URZ, PT ;  /* 0x0000000000ff782f */ /* 0x000fe20003800000 */
[----:B---3--:R-:W-:Y:S01]  /*05f0*/  ULEA UR4, UR4, UR5, 0x18 ;  /* 0x0000000504047291 */ /* 0x008fe2000f8ec0ff */
[----:B------:R-:W3:Y:S11]  /*0600*/  FENCE.VIEW.ASYNC.S ;  /* 0x00000000000073c6 */ /* 0x000ef60000000000 */
[----:B---3--:R3:W4:Y:S01]  /*0610*/  SYNCS.EXCH.64 URZ, [UR4], UR8 ;  /* 0x0000000804ff75b2 */ /* 0x0087220008000100 */
[----:B------:R3:W1:Y:S01]  /*0620*/  SYNCS.EXCH.64 URZ, [UR4+0x30], UR6 ;  /* 0x0000300604ff75b2 */ /* 0x0006620008000100 */
        /* <DEDUP_REMOVED lines=10> */
[----:B------:R-:W-:Y:S01]  /*06d0*/  NOP ;  /* 0x0000000000007918 */ /* 0x000fe20000000000 */
.L_x_9:
[----:B------:R-:W2:Y:S01]  /*06e0*/  SHFL.IDX PT, R2, R146, RZ, 0x1f ;  /* 0x00001fff92027589 */ /* 0x000ea200000e0000 */
[----:B------:R-:W-:Y:S01]  /*06f0*/  NOP ;  /* 0x0000000000007918 */ /* 0x000fe20000000000 */
[----:B--2---:R-:W-:-:S13]  /*0700*/  ISETP.NE.AND P0, PT, R2, 0x1, PT ;  /* 0x000000010200780c */ /* 0x004fda0003f05270 */
[----:B------:R-:W-:Y:S05]  /*0710*/  @P0 BRA `(.L_x_10) ;  /* 0x0000000000480947 */ /* 0x000fea0003800000 */
[----:B---3--:R-:W2:Y:S01]  /*0720*/  S2UR UR4, SR_CgaCtaId ;  /* 0x00000000000479c3 */ /* 0x008ea20000008800 */
        /* <DEDUP_REMOVED lines=10> */
[----:B--2---:R-:W-:Y:S01]  /*07d0*/  ULEA UR4, UR4, UR5, 0x18 ;  /* 0x0000000504047291 */ /* 0x004fe2000f8ec0ff */
[----:B------:R-:W2:Y:S11]  /*07e0*/  FENCE.VIEW.ASYNC.S ;  /* 0x00000000000073c6 */ /* 0x000eb60000000000 */
[----:B--2---:R2:W3:Y:S01]  /*07f0*/  SYNCS.EXCH.64 URZ, [UR4+0x60], UR8 ;  /* 0x0000600804ff75b2 */ /* 0x0044e20008000100 */
[----:B------:R2:W1:Y:S01]  /*0800*/  SYNCS.EXCH.64 URZ, [UR4+0x70], UR6 ;  /* 0x0000700604ff75b2 */ /* 0x0004620008000100 */
[----:B------:R2:W1:Y:S01]  /*0810*/  SYNCS.EXCH.64 URZ, [UR4+0x68], UR8 ;  /* 0x0000680804ff75b2 */ /* 0x0004620008000100 */
[----:B------:R2:W1:Y:S01]  /*0820*/  SYNCS.EXCH.64 URZ, [UR4+0x78], UR6 ;  /* 0x0000780604ff75b2 */ /* 0x0004620008000100 */
[----:B------:R-:W-:Y:S01]  /*0830*/  NOP ;  /* 0x0000000000007918 */ /* 0x000fe20000000000 */
.L_x_10:
[----:B------:R-:W4:Y:S01]  /*0840*/  SHFL.IDX PT, R2, R146, RZ, 0x1f ;  /* 0x00001fff92027589 */ /* 0x000f2200000e0000 */
[----:B------:R-:W-:Y:S01]  /*0850*/  NOP ;  /* 0x0000000000007918 */ /* 0x000fe20000000000 */
[----:B----4-:R-:W-:-:S13]  /*0860*/  ISETP.NE.AND P0, PT, R2, 0x3, PT ;  /* 0x000000030200780c */ /* 0x010fda0003f05270 */
[----:B------:R-:W-:Y:S05]  /*0870*/  @P0 BRA `(.L_x_11) ;  /* 0x0000000000300947 */ /* 0x000fea0003800000 */
[----:B--23--:R-:W2:Y:S01]  /*0880*/  S2UR UR6, SR_CgaCtaId ;  /* 0x00000000000679c3 */ /* 0x00cea20000008800 */
[----:B------:R-:W-:Y:S01]  /*0890*/  UMOV UR4, 0x400 ;  /* 0x0000040000047882 */ /* 0x000fe20000000000 */
[----:B------:R-:W-:Y:S01]  /*08a0*/  UMOV UR5, 0x20 ;  /* 0x0000002000057882 */ /* 0x000fe20000000000 */
[----:B------:R-:W-:Y:S01]  /*08b0*/  ELECT P0, URZ, PT ;  /* 0x0000000000ff782f */ /* 0x000fe20003800000 */
[----:B--2---:R-:W-:Y:S02]  /*08c0*/  ULEA UR6, UR6, UR4, 0x18 ;  /* 0x0000000406067291 */ /* 0x004fe4000f8ec0ff */
[----:B------:R-:W-:-:S04]  /*08d0*/  UIADD3 UR4, UPT, UPT, -UR5, 0x100000, URZ ;  /* 0x0010000005047890 */ /* 0x000fc8000fffe1ff */
[----:B------:R-:W-:Y:S02]  /*08e0*/  USHF.L.U32 UR5, UR4, 0xb, URZ ;  /* 0x0000000b04057899 */ /* 0x000fe400080006ff */
[----:B------:R-:W-:Y:S01]  /*08f0*/  USHF.L.U32 UR4, UR4, 0x1, URZ ;  /* 0x0000000104047899 */ /* 0x000fe200080006ff */
[----:B------:R-:W2:Y:S11]  /*0900*/  FENCE.VIEW.ASYNC.S ;  /* 0x00000000000073c6 */ /* 0x000eb60000000000 */
[----:B--2---:R4:W2:Y:S01]  /*0910*/  SYNCS.EXCH.64 URZ, [UR6+0x80], UR4 ;  /* 0x0000800406ff75b2 */ /* 0x0048a20008000100 */
[----:B------:R4:W3:Y:S02]  /*0920*/  SYNCS.EXCH.64 URZ, [UR6+0x88], UR4 ;  /* 0x0000880406ff75b2 */ /* 0x0008e40008000100 */
[----:B----4-:R-:W-:Y:S01]  /*0930*/  NOP ;  /* 0x0000000000007918 */ /* 0x010fe20000000000 */
.L_x_11:
[----:B------:R-:W4:Y:S01]  /*0940*/  SHFL.IDX PT, R2, R146, RZ, 0x1f ;  /* 0x00001fff92027589 */ /* 0x000f2200000e0000 */
[----:B------:R-:W-:Y:S01]  /*0950*/  NOP ;  /* 0x0000000000007918 */ /* 0x000fe20000000000 */
[----:B----4-:R-:W-:-:S13]  /*0960*/  ISETP.NE.AND P0, PT, R2, 0x4, PT ;  /* 0x000000040200780c */ /* 0x010fda0003f05270 */
[----:B------:R-:W-:Y:S05]  /*0970*/  @P0 BRA `(.L_x_12) ;  /* 0x00000000004c0947 */ /* 0x000fea0003800000 */
[----:B--23--:R-:W2:Y:S01]  /*0980*/  S2UR UR6, SR_CgaCtaId ;  /* 0x00000000000679c3 */ /* 0x00cea20000008800 */
[----:B------:R-:W-:Y:S01]  /*0990*/  UMOV UR4, 0x1e0 ;  /* 0x000001e000047882 */ /* 0x000fe20000000000 */
[----:B------:R-:W-:Y:S01]  /*09a0*/  UMOV UR5, 0x400 ;  /* 0x0000040000057882 */ /* 0x000fe20000000000 */
[----:B------:R-:W-:Y:S01]  /*09b0*/  USEL UR4, UR4, 0x1a0, UP3 ;  /* 0x000001a004047887 */ /* 0x000fe20009800000 */
[----:B------:R-:W-:Y:S01]  /*09c0*/  UMOV UR8, 0x1 ;  /* 0x0000000100087882 */ /* 0x000fe20000000000 */
[----:B------:R-:W-:Y:S01]  /*09d0*/  ELECT P0, URZ, PT ;  /* 0x0000000000ff782f */ /* 0x000fe20003800000 */
[----:B------:R-:W-:-:S04]  /*09e0*/  UIADD3 UR8, UPT, UPT, -UR8, 0x100000, URZ ;  /* 0x0010000008087890 */ /* 0x000fc8000fffe1ff */
[----:B------:R-:W-:Y:S02]  /*09f0*/  USHF.L.U32 UR9, UR8, 0xb, URZ ;  /* 0x0000000b08097899 */ /* 0x000fe400080006ff */
[----:B------:R-:W-:Y:S02]  /*0a00*/  USHF.L.U32 UR8, UR8, 0x1, URZ ;  /* 0x0000000108087899 */ /* 0x000fe400080006ff */
[----:B--2---:R-:W-:Y:S02]  /*0a10*/  ULEA UR6, UR6, UR5, 0x18 ;  /* 0x0000000506067291 */ /* 0x004fe4000f8ec0ff */
[----:B------:R-:W-:-:S04]  /*0a20*/  UIADD3 UR4, UPT, UPT, -UR4, 0x100000, URZ ;  /* 0x0010000004047890 */ /* 0x000fc8000fffe1ff */
[----:B------:R-:W-:Y:S02]  /*0a30*/  USHF.L.U32 UR5, UR4, 0xb, URZ ;  /* 0x0000000b04057899 */ /* 0x000fe400080006ff */
[----:B------:R-:W-:Y:S01]  /*0a40*/  USHF.L.U32 UR4, UR4, 0x1, URZ ;  /* 0x0000000104047899 */ /* 0x000fe200080006ff */
[----:B------:R-:W2:Y:S03]  /*0a50*/  FENCE.VIEW.ASYNC.S ;  /* 0x00000000000073c6 */ /* 0x000ea60000000000 */
[----:B--2---:R4:W2:Y:S08]  /*0a60*/  SYNCS.EXCH.64 URZ, [UR6+0x90], UR8 ;  /* 0x0000900806ff75b2 */ /* 0x0048b00008000100 */
[----:B------:R4:W3:Y:S01]  /*0a70*/  SYNCS.EXCH.64 URZ, [UR6+0xa0], UR4 ;  /* 0x0000a00406ff75b2 */ /* 0x0008e20008000100 */
[----:B------:R4:W1:Y:S01]  /*0a80*/  SYNCS.EXCH.64 URZ, [UR6+0x98], UR8 ;  /* 0x0000980806ff75b2 */ /* 0x0008620008000100 */
[----:B------:R4:W1:Y:S02]  /*0a90*/  SYNCS.EXCH.64 URZ, [UR6+0xa8], UR4 ;  /* 0x0000a80406ff75b2 */ /* 0x0008640008000100 */
[----:B----4-:R-:W-:Y:S01]  /*0aa0*/  NOP ;  /* 0x0000000000007918 */ /* 0x010fe20000000000 */
.L_x_12:
[----:B------:R-:W4:Y:S01]  /*0ab0*/  SHFL.IDX PT, R2, R146, RZ, 0x1f ;  /* 0x00001fff92027589 */ /* 0x000f2200000e0000 */
[----:B------:R-:W-:Y:S01]  /*0ac0*/  NOP ;  /* 0x0000000000007918 */ /* 0x000fe20000000000 */
[----:B----4-:R-:W-:-:S13]  /*0ad0*/  ISETP.NE.AND P0, PT, R2, 0x5, PT ;  /* 0x000000050200780c */ /* 0x010fda0003f05270 */
[----:B------:R-:W-:Y:S05]  /*0ae0*/  @P0 BRA `(.L_x_13) ;  /* 0x0000000000580947 */ /* 0x000fea0003800000 */
[----:B--23--:R-:W2:Y:S01]  /*0af0*/  S2UR UR4, SR_CgaCtaId ;  /* 0x00000000000479c3 */ /* 0x00cea20000008800 */
        /* <DEDUP_REMOVED lines=12> */
[----:B--2---:R4:W2:Y:S01]  /*0bc0*/  SYNCS.EXCH.64 URZ, [UR4+0xb0], UR8 ;  /* 0x0000b00804ff75b2 */ /* 0x0048a20008000100 */
[----:B------:R4:W3:Y:S01]  /*0bd0*/  SYNCS.EXCH.64 URZ, [UR4+0xd0], UR6 ;  /* 0x0000d00604ff75b2 */ /* 0x0008e20008000100 */
[----:B------:R4:W1:Y:S01]  /*0be0*/  SYNCS.EXCH.64 URZ, [UR4+0xb8], UR8 ;  /* 0x0000b80804ff75b2 */ /* 0x0008620008000100 */
[----:B------:R4:W1:Y:S01]  /*0bf0*/  SYNCS.EXCH.64 URZ, [UR4+0xd8], UR6 ;  /* 0x0000d80604ff75b2 */ /* 0x0008620008000100 */
[----:B------:R4:W1:Y:S01]  /*0c00*/  SYNCS.EXCH.64 URZ, [UR4+0xc0], UR8 ;  /* 0x0000c00804ff75b2 */ /* 0x0008620008000100 */
[----:B------:R4:W1:Y:S01]  /*0c10*/  SYNCS.EXCH.64 URZ, [UR4+0xe0], UR6 ;  /* 0x0000e00604ff75b2 */ /* 0x0008620008000100 */
[----:B------:R4:W1:Y:S01]  /*0c20*/  SYNCS.EXCH.64 URZ, [UR4+0xc8], UR8 ;  /* 0x0000c80804ff75b2 */ /* 0x0008620008000100 */
[----:B------:R4:W1:Y:S02]  /*0c30*/  SYNCS.EXCH.64 URZ, [UR4+0xe8], UR6 ;  /* 0x0000e80604ff75b2 */ /* 0x0008640008000100 */
[----:B----4-:R-:W-:Y:S01]  /*0c40*/  NOP ;  /* 0x0000000000007918 */ /* 0x010fe20000000000 */
.L_x_13:
[----:B------:R-:W4:Y:S01]  /*0c50*/  SHFL.IDX PT, R2, R146, RZ, 0x1f ;  /* 0x00001fff92027589 */ /* 0x000f2200000e0000 */
[----:B------:R-:W1:Y:S01]  /*0c60*/  S2UR UR45, SR_CgaCtaId ;  /* 0x00000000002d79c3 */ /* 0x000e620000008800 */
[----:B------:R-:W-:Y:S01]  /*0c70*/  NOP ;  /* 0x0000000000007918 */ /* 0x000fe20000000000 */
[----:B----4-:R-:W-:-:S13]  /*0c80*/  ISETP.NE.AND P0, PT, R2, 0x3, PT ;  /* 0x000000030200780c */ /* 0x010fda0003f05270 */
[----:B-1----:R-:W-:Y:S05]  /*0c90*/  @P0 BRA `(.L_x_14) ;  /* 0x0000000000340947 */ /* 0x002fea0003800000 */
[----:B--23--:R-:W-:Y:S01]  /*0ca0*/  UMOV UR4, 0x400 ;  /* 0x0000040000047882 */ /* 0x00cfe20000000000 */
[----:B------:R-:W-:Y:S01]  /*0cb0*/  UMOV UR6, 0x20 ;  /* 0x0000002000067882 */ /* 0x000fe20000000000 */
[----:B------:R-:W-:Y:S02]  /*0cc0*/  ULEA UR4, UR45, UR4, 0x18 ;  /* 0x000000042d047291 */ /* 0x000fe4000f8ec0ff */
[----:B------:R-:W-:-:S04]  /*0cd0*/  UIADD3 UR6, UPT, UPT, -UR6, 0x100000, URZ ;  /* 0x0010000006067890 */ /* 0x000fc8000fffe1ff */
[----:B------:R-:W-:Y:S02]  /*0ce0*/  USHF.L.U32 UR7, UR6, 0xb, URZ ;  /* 0x0000000b06077899 */ /* 0x000fe400080006ff */
[----:B------:R-:W-:Y:S01]  /*0cf0*/  USHF.L.U32 UR6, UR6, 0x1, URZ ;  /* 0x0000000106067899 */ /* 0x000fe200080006ff */
[----:B------:R-:W-:Y:S01]  /*0d00*/  ELECT P0, URZ, PT ;  /* 0x0000000000ff782f */ /* 0x000fe20003800000 */
[----:B------:R-:W1:Y:S10]  /*0d10*/  FENCE.VIEW.ASYNC.S ;  /* 0x00000000000073c6 */ /* 0x000e740000000000 */
[----:B-1----:R1:W4:Y:S01]  /*0d20*/  SYNCS.EXCH.64 URZ, [UR4+0xf0], UR6 ;  /* 0x0000f00604ff75b2 */ /* 0x0023220008000100 */
[----:B------:R1:W2:Y:S01]  /*0d30*/  SYNCS.EXCH.64 URZ, [UR4+0x100], UR6 ;  /* 0x0001000604ff75b2 */ /* 0x0002a20008000100 */
[----:B------:R1:W3:Y:S01]  /*0d40*/  SYNCS.EXCH.64 URZ, [UR4+0xf8], UR6 ;  /* 0x0000f80604ff75b2 */ /* 0x0002e20008000100 */
[----:B------:R1:W1:Y:S01]  /*0d50*/  SYNCS.EXCH.64 URZ, [UR4+0x108], UR6 ;  /* 0x0001080604ff75b2 */ /* 0x0002620008000100 */
[----:B------:R-:W-:Y:S01]  /*0d60*/  NOP ;  /* 0x0000000000007918 */ /* 0x000fe20000000000 */
.L_x_14:
[----:B-123--:R-:W1:Y:S01]  /*0d70*/  LDCU UR4, c[0x0][0x36c] ;  /* 0x00006d80ff0477ac */ /* 0x00ee620008000800 */
[----:B------:R-:W-:Y:S01]  /*0d80*/  ISETP.NE.OR P3, PT, R0, 0x2, !P3 ;  /* 0x000000020000780c */ /* 0x000fe20005f65670 */
[----:B------:R-:W-:Y:S01]  /*0d90*/  NOP ;  /* 0x0000000000007918 */ /* 0x000fe20000000000 */
[----:B------:R-:W-:Y:S01]  /*0da0*/  LOP3.LUT R0, R158, 0x1f, RZ, 0xc0, !PT ;  /* 0x0000001f9e007812 */ /* 0x000fe200078ec0ff */
[----:B------:R-:W-:Y:S02]  /*0db0*/  UISETP.NE.AND UP4, UPT, UR17, URZ, UPT ;  /* 0x000000ff1100728c */ /* 0x000fe4000bf85270 */
[----:B-1----:R-:W-:-:S09]  /*0dc0*/  UISETP.EQ.U32.AND UP5, UPT, UR4, 0x1, UPT ;  /* 0x000000010400788c */ /* 0x002fd2000bfa2070 */
[----:B------:R-:W-:Y:S05]  /*0dd0*/  BRA.U !UP5, `(.L_x_15) ;  /* 0x000000010d087547 */ /* 0x000fea000b800000 */
[----:B----4-:R-:W-:Y:S01]  /*0de0*/  UCGABAR_ARV ;  /* 0x00000000000079c7 */ /* 0x010fe20008000000 */
[----:B------:R-:W-:Y:S05]  /*0df0*/  BRA `(.L_x_16) ;  /* 0x0000000000047947 */ /* 0x000fea0003800000 */
.L_x_15:
[----:B----4-:R-:W-:Y:S01]  /*0e00*/  NOP ;  /* 0x0000000000007918 */ /* 0x010fe20000000000 */
.L_x_16:
[----:B------:R-:W1:Y:S01]  /*0e10*/  S2UR UR7, SR_CTAID.X ;  /* 0x00000000000779c3 */ /* 0x000e620000002500 */
[----:B------:R-:W-:-:S05]  /*0e20*/  CS2R.32 R147, SR_CgaSize ;  /* 0x0000000000937805 */ /* 0x000fca0000008a00 */
[----:B------:R-:W-:-:S05]  /*0e30*/  IMAD R147, R147, -0xa0, RZ ;  /* 0xffffff6093937824 */ /* 0x000fca00078e02ff */
[----:B------:R-:W-:-:S14]  /*0e40*/  R2UR UR5, R147 ;  /* 0x00000000930572ca */ /* 0x000fdc00000e0000 */
[----:B------:R-:W2:Y:S01]  /*0e50*/  LDCU UR5, c[0x0][UR5+0x2b0] ;  /* 0x00005600050577ac */ /* 0x000ea20008000800 */
[----:B------:R-:W-:-:S05]  /*0e60*/  CS2R.32 R147, SR_CgaSize ;  /* 0x0000000000937805 */ /* 0x000fca0000008a00 */
[----:B------:R-:W-:-:S05]  /*0e70*/  IMAD R147, R147, -0xa0, RZ ;  /* 0xffffff6093937824 */ /* 0x000fca00078e02ff */
[----:B------:R-:W-:-:S14]  /*0e80*/  R2UR UR4, R147 ;  /* 0x00000000930472ca */ /* 0x000fdc00000e0000 */
[----:B------:R-:W3:Y:S01]  /*0e90*/  LDCU UR4, c[0x0][UR4+0x2b4] ;  /* 0x00005680040477ac */ /* 0x000ee20008000800 */
[----:B------:R-:W4:Y:S01]  /*0ea0*/  S2UR UR8, SR_CTAID.Y ;  /* 0x00000000000879c3 */ /* 0x000f220000002600 */
[----:B------:R-:W-:-:S05]  /*0eb0*/  CS2R.32 R147, SR_CgaSize ;  /* 0x0000000000937805 */ /* 0x000fca0000008a00 */
[----:B------:R-:W-:-:S05]  /*0ec0*/  IMAD R147, R147, -0xa0, RZ ;  /* 0xffffff6093937824 */ /* 0x000fca00078e02ff */
[----:B------:R-:W-:-:S14]  /*0ed0*/  R2UR UR9, R147 ;  /* 0x00000000930972ca */ /* 0x000fdc00000e0000 */
[----:B------:R-:W3:Y:S01]  /*0ee0*/  LDCU UR9, c[0x0][UR9+0x2a0] ;  /* 0x00005400090977ac */ /* 0x000ee20008000800 */
[----:B------:R-:W3:Y:S01]  /*0ef0*/  LDCU UR21, c[0x0][0xb24] ;  /* 0x00016480ff1577ac */ /* 0x000ee20008000800 */
[----:B------:R-:W1:Y:S01]  /*0f00*/  S2UR UR36, SR_CTAID.Z ;  /* 0x00000000002479c3 */ /* 0x000e620000002700 */
[----:B------:R-:W-:-:S05]  /*0f10*/  CS2R.32 R147, SR_CgaSize ;  /* 0x0000000000937805 */ /* 0x000fca0000008a00 */
[----:B------:R-:W-:-:S05]  /*0f20*/  IMAD R147, R147, -0xa0, RZ ;  /* 0xffffff6093937824 */ /* 0x000fca00078e02ff */
[----:B------:R-:W-:-:S14]  /*0f30*/  R2UR UR63, R147 ;  /* 0x00000000933f72ca */ /* 0x000fdc00000e0000 */
[----:B------:R-:W3:Y:S01]  /*0f40*/  LDCU UR63, c[0x0][UR63+0x2a4] ;  /* 0x000054803f3f77ac */ /* 0x000ee20008000800 */
[----:B------:R-:W3:Y:S01]  /*0f50*/  LDCU UR42, c[0x0][0xb24] ;  /* 0x00016480ff2a77ac */ /* 0x000ee20008000800 */
[----:B-1----:R-:W-:Y:S01]  /*0f60*/  I2FP.F32.U32 R3, UR7 ;  /* 0x0000000700037c45 */ /* 0x002fe20008201000 */
[----:B------:R-:W1:Y:S04]  /*0f70*/  LDCU UR28, c[0x0][0xb30] ;  /* 0x00016600ff1c77ac */ /* 0x000e680008000800 */
[----:B--2---:R-:W-:Y:S01]  /*0f80*/  FMUL R3, R3, UR5 ;  /* 0x0000000503037c20 */ /* 0x004fe20008400000 */
[----:B------:R-:W-:Y:S01]  /*0f90*/  USHF.L.U32 UR26, UR45, 0xd, URZ ;  /* 0x0000000d2d1a7899 */ /* 0x000fe200080006ff */
[----:B----4-:R-:W-:Y:S01]  /*0fa0*/  I2FP.F32.U32 R2, UR8 ;  /* 0x0000000800027c45 */ /* 0x010fe20008201000 */
[----:B---3--:R-:W-:-:S03]  /*0fb0*/  UISETP.GE.AND UP2, UPT, UR21, 0x1, UPT ;  /* 0x000000011500788c */ /* 0x008fc6000bf46270 */
[----:B------:R-:W2:Y:S01]  /*0fc0*/  F2I.U32.TRUNC.NTZ R3, R3 ;  /* 0x0000000300037305 */ /* 0x000ea2000020f000 */
[----:B------:R-:W-:Y:S01]  /*0fd0*/  UMOV UR16, UR7 ;  /* 0x0000000700107c82 */ /* 0x000fe20008000000 */
[----:B------:R-:W-:Y:S01]  /*0fe0*/  FMUL R2, R2, UR4 ;  /* 0x0000000402027c20 */ /* 0x000fe20008400000 */
[----:B------:R-:W-:-:S05]  /*0ff0*/  UMOV UR20, UR8 ;  /* 0x0000000800147c82 */ /* 0x000fca0008000000 */
[----:B------:R-:W3:Y:S01]  /*1000*/  F2I.U32.TRUNC.NTZ R2, R2 ;  /* 0x0000000200027305 */ /* 0x000ee2000020f000 */
[----:B--2---:R-:W-:Y:S02]  /*1010*/  R2UR UR4, R3 ;  /* 0x00000000030472ca */ /* 0x004fe400000e0000 */
[----:B---3--:R-:W-:Y:S02]  /*1020*/  R2UR UR6, R2 ;  /* 0x00000000020672ca */ /* 0x008fe400000e0000 */
[----:B------:R-:W-:-:S09]  /*1030*/  PRMT R2, RZ, 0x7610, R2 ;  /* 0x00007610ff027816 */ /* 0x000fd20000000002 */
[----:B------:R-:W-:-:S04]  /*1040*/  UIADD3 UR5, UPT, UPT, -UR4, URZ, URZ ;  /* 0x000000ff04057290 */ /* 0x000fc8000fffe1ff */
[----:B------:R-:W-:Y:S02]  /*1050*/  UIMAD UR5, UR9, UR5, UR7 ;  /* 0x00000005090572a4 */ /* 0x000fe4000f8e0207 */
[----:B------:R-:W-:-:S04]  /*1060*/  UIADD3 UR4, UPT, UPT, -UR6, URZ, URZ ;  /* 0x000000ff06047290 */ /* 0x000fc8000fffe1ff */
[----:B------:R-:W-:Y:S01]  /*1070*/  IMAD.U32 R147, RZ, RZ, UR5 ;  /* 0x00000005ff937e24 */ /* 0x000fe2000f8e00ff */
[----:B------:R-:W-:Y:S01]  /*1080*/  UIMAD UR63, UR63, UR4, UR8 ;  /* 0x000000043f3f72a4 */ /* 0x000fe2000f8e0208 */
[----:B-1----:R-:W-:Y:S11]  /*1090*/  BRA.U UP4, `(.L_x_17) ;  /* 0x0000000104287547 */ /* 0x002ff6000b800000 */
[----:B------:R-:W-:Y:S01]  /*10a0*/  R2UR UR4, R147 ;  /* 0x00000000930472ca */ /* 0x000fe200000e0000 */
[----:B------:R-:W-:Y:S02]  /*10b0*/  UISETP.NE.AND UP0, UPT, UR63, URZ, UPT ;  /* 0x000000ff3f00728c */ /* 0x000fe4000bf05270 */
[----:B------:R-:W-:-:S10]  /*10c0*/  UISETP.NE.AND UP1, UPT, UR63, 0x1, UPT ;  /* 0x000000013f00788c */ /* 0x000fd4000bf25270 */
[----:B------:R-:W-:-:S04]  /*10d0*/  UISETP.EQ.OR UP0, UPT, UR4, URZ, !UP0 ;  /* 0x000000ff0400728c */ /* 0x000fc8000c702670 */
[----:B------:R-:W-:Y:S02]  /*10e0*/  USEL UR5, URZ, 0x1, !UP0 ;  /* 0x00000001ff057887 */ /* 0x000fe4000c000000 */
[----:B------:R-:W-:Y:S02]  /*10f0*/  UISETP.NE.AND UP0, UPT, UR4, URZ, UPT ;  /* 0x000000ff0400728c */ /* 0x000fe4000bf05270 */
[----:B------:R-:W-:-:S04]  /*1100*/  USEL UR4, URZ, 0x2, UP1 ;  /* 0x00000002ff047887 */ /* 0x000fc80008800000 */
[----:B------:R-:W-:-:S04]  /*1110*/  USEL UR4, UR4, 0x2, UP0 ;  /* 0x0000000204047887 */ /* 0x000fc80008000000 */
[----:B------:R-:W-:-:S06]  /*1120*/  UIADD3 UR4, UPT, UPT, UR5, UR4, URZ ;  /* 0x0000000405047290 */ /* 0x000fcc000fffe0ff */
[----:B------:R-:W-:Y:S02]  /*1130*/  MOV R2, UR4 ;  /* 0x0000000400027c02 */ /* 0x000fe40008000f00 */
.L_x_17:
[----:B------:R-:W-:Y:S05]  /*1140*/  BRA.U !UP2, `(.L_x_18) ;  /* 0x000000010ad47547 */ /* 0x000fea000b800000 */
[----:B------:R-:W1:Y:S01]  /*1150*/  LDCU.128 UR12, c[0x0][0xb10] ;  /* 0x00016200ff0c77ac */ /* 0x000e620008000c00 */
[----:B------:R-:W2:Y:S01]  /*1160*/  LDCU UR6, c[0x0][0x370] ;  /* 0x00006e00ff0677ac */ /* 0x000ea20008000800 */
[----:B------:R-:W3:Y:S01]  /*1170*/  LDCU UR5, c[0x0][0x374] ;  /* 0x00006e80ff0577ac */ /* 0x000ee20008000800 */
[----:B------:R-:W4:Y:S01]  /*1180*/  LDCU UR27, c[0x0][0xb0c] ;  /* 0x00016180ff1b77ac */ /* 0x000f220008000800 */
[----:B------:R-:W4:Y:S01]  /*1190*/  LDCU UR4, c[0x0][0xb20] ;  /* 0x00016400ff0477ac */ /* 0x000f220008000800 */
[----:B------:R-:W4:Y:S01]  /*11a0*/  LDCU.64 UR8, c[0x0][0xb28] ;  /* 0x00016500ff0877ac */ /* 0x000f220008000a00 */
[----:B-1----:R-:W-:Y:S02]  /*11b0*/  UISETP.NE.AND UP0, UPT, UR14, 0x1, UPT ;  /* 0x000000010e00788c */ /* 0x002fe4000bf05270 */
[----:B---3--:R-:W-:Y:S02]  /*11c0*/  UIMAD.WIDE.U32 UR10, UR5, UR15, URZ ;  /* 0x0000000f050a72a5 */ /* 0x008fe4000f8e00ff */
[----:B--2---:R-:W-:-:S02]  /*11d0*/  UIMAD.WIDE.U32 UR22, UR6, UR12, URZ ;  /* 0x0000000c061672a5 */ /* 0x004fc4000f8e00ff */
[----:B----4-:R-:W-:Y:S02]  /*11e0*/  UISETP.NE.AND UP1, UPT, UR27, 0x1, UPT ;  /* 0x000000011b00788c */ /* 0x010fe4000bf25270 */
[----:B------:R-:W-:Y:S01]  /*11f0*/  UISETP.NE.AND UP2, UPT, UR21, 0x1, UPT ;  /* 0x000000011500788c */ /* 0x000fe2000bf45270 */
[----:B------:R-:W-:Y:S02]  /*1200*/  UMOV UR10, UR11 ;  /* 0x0000000b000a7c82 */ /* 0x000fe40008000000 */
[----:B------:R-:W-:Y:S01]  /*1210*/  UMOV UR22, UR23 ;  /* 0x0000001700167c82 */ /* 0x000fe20008000000 */
[----:B------:R-:W-:Y:S02]  /*1220*/  @UP0 USHF.R.U32.HI UR5, URZ, UR4, UR10 ;  /* 0x00000004ff050299 */ /* 0x000fe4000801160a */
[----:B------:R-:W-:Y:S02]  /*1230*/  UIMAD.WIDE.U32 UR24, UR20, UR15, URZ ;  /* 0x0000000f141872a5 */ /* 0x000fe4000f8e00ff */
[----:B------:R-:W-:-:S02]  /*1240*/  UIMAD.WIDE.U32 UR10, UR5, UR8, URZ ;  /* 0x00000008050a72a5 */ /* 0x000fc4000f8e00ff */
[----:B------:R-:W-:Y:S02]  /*1250*/  @UP1 USHF.R.U32.HI UR6, URZ, UR13, UR22 ;  /* 0x0000000dff061299 */ /* 0x000fe40008011616 */
[----:B------:R-:W-:Y:S02]  /*1260*/  UIMAD.WIDE.U32 UR18, UR16, UR12, URZ ;  /* 0x0000000c101272a5 */ /* 0x000fe4000f8e00ff */
[----:B------:R-:W-:Y:S01]  /*1270*/  UIMAD.WIDE.U32 UR22, UR6, UR8, URZ ;  /* 0x00000008061672a5 */ /* 0x000fe2000f8e00ff */
[----:B------:R-:W-:Y:S01]  /*1280*/  UMOV UR24, UR25 ;  /* 0x0000001900187c82 */ /* 0x000fe20008000000 */
[----:B------:R-:W-:Y:S01]  /*1290*/  UMOV UR10, UR11 ;  /* 0x0000000b000a7c82 */ /* 0x000fe20008000000 */
[----:B------:R-:W-:Y:S02]  /*12a0*/  USHF.R.U32.HI UR24, URZ, UR4, UR24 ;  /* 0x00000004ff187299 */ /* 0x000fe40008011618 */
[----:B------:R-:W-:Y:S02]  /*12b0*/  @UP2 USHF.R.U32.HI UR5, URZ, UR9, UR10 ;  /* 0x00000009ff052299 */ /* 0x000fe4000801160a */
[----:B------:R-:W-:Y:S01]  /*12c0*/  UMOV UR7, UR23 ;  /* 0x0000001700077c82 */ /* 0x000fe20008000000 */
[----:B------:R-:W-:Y:S01]  /*12d0*/  UMOV UR18, UR19 ;  /* 0x0000001300127c82 */ /* 0x000fe20008000000 */
[----:B------:R-:W-:-:S02]  /*12e0*/  @UP2 USHF.R.U32.HI UR6, URZ, UR9, UR7 ;  /* 0x00000009ff062299 */ /* 0x000fc40008011607 */
[----:B------:R-:W-:Y:S02]  /*12f0*/  USHF.R.U32.HI UR13, URZ, UR13, UR18 ;  /* 0x0000000dff0d7299 */ /* 0x000fe40008011612 */
[----:B------:R-:W-:Y:S02]  /*1300*/  USEL UR4, UR20, UR24, !UP0 ;  /* 0x0000001814047287 */ /* 0x000fe4000c000000 */
[----:B------:R-:W-:Y:S02]  /*1310*/  UIMAD UR7, UR5, UR21, URZ ;  /* 0x00000015050772a4 */ /* 0x000fe4000f8e02ff */
[----:B------:R-:W-:Y:S02]  /*1320*/  USEL UR5, UR16, UR13, !UP1 ;  /* 0x0000000d10057287 */ /* 0x000fe4000c800000 */
[----:B------:R-:W-:Y:S02]  /*1330*/  UIMAD UR12, UR6, UR21, URZ ;  /* 0x00000015060c72a4 */ /* 0x000fe4000f8e02ff */
[----:B------:R-:W-:-:S02]  /*1340*/  UISETP.GE.AND UP0, UPT, UR4, UR7, UPT ;  /* 0x000000070400728c */ /* 0x000fc4000bf06270 */
[----:B------:R-:W-:Y:S02]  /*1350*/  UIMAD.WIDE.U32 UR10, UR4, UR8, URZ ;  /* 0x00000008040a72a5 */ /* 0x000fe4000f8e00ff */
[----:B------:R-:W-:Y:S02]  /*1360*/  UISETP.GE.OR UP0, UPT, UR5, UR12, UP0 ;  /* 0x0000000c0500728c */ /* 0x000fe40008706670 */
[----:B------:R-:W-:Y:S02]  /*1370*/  UIMAD.WIDE.U32 UR12, UR5, UR8, URZ ;  /* 0x00000008050c72a5 */ /* 0x000fe4000f8e00ff */
[----:B------:R-:W-:Y:S01]  /*1380*/  UIADD3 UR10, UPT, UPT, -UR4, URZ, URZ ;  /* 0x000000ff040a7290 */ /* 0x000fe2000fffe1ff */
[----:B------:R-:W-:Y:S01]  /*1390*/  UMOV UR8, UR11 ;  /* 0x0000000b00087c82 */ /* 0x000fe20008000000 */
[----:B------:R-:W-:Y:S02]  /*13a0*/  UIADD3 UR11, UPT, UPT, -UR5, URZ, URZ ;  /* 0x000000ff050b7290 */ /* 0x000fe4000fffe1ff */
[----:B------:R-:W-:-:S03]  /*13b0*/  USHF.R.U32.HI UR8, URZ, UR9, UR8 ;  /* 0x00000009ff087299 */ /* 0x000fc60008011608 */
[----:B------:R-:W-:Y:S01]  /*13c0*/  @!UP0 UMOV UR7, UR13 ;  /* 0x0000000d00078c82 */ /* 0x000fe20008000000 */
[----:B------:R-:W-:Y:S02]  /*13d0*/  UIMAD UR20, UR14, UR10, UR20 ;  /* 0x0000000a0e1472a4 */ /* 0x000fe4000f8e0214 */
[----:B------:R-:W-:Y:S02]  /*13e0*/  USEL UR8, UR4, UR8, !UP2 ;  /* 0x0000000804087287 */ /* 0x000fe4000d000000 */
[----:B------:R-:W-:Y:S02]  /*13f0*/  @!UP0 USHF.R.U32.HI UR7, URZ, UR9, UR7 ;  /* 0x00000009ff078299 */ /* 0x000fe40008011607 */
[----:B------:R-:W-:Y:S02]  /*1400*/  UIADD3 UR9, UPT, UPT, -UR8, URZ, URZ ;  /* 0x000000ff08097290 */ /* 0x000fe4000fffe1ff */
[----:B------:R-:W-:Y:S02]  /*1410*/  @!UP0 USEL UR7, UR5, UR7, !UP2 ;  /* 0x0000000705078287 */ /* 0x000fe4000d000000 */
[----:B------:R-:W-:-:S02]  /*1420*/  UIMAD UR9, UR21, UR9, UR4 ;  /* 0x00000009150972a4 */ /* 0x000fc4000f8e0204 */
[----:B------:R-:W-:Y:S02]  /*1430*/  @!UP0 UIADD3 UR8, UPT, UPT, UR8, -UR7, URZ ;  /* 0x8000000708088290 */ /* 0x000fe4000fffe0ff */
[----:B------:R-:W-:Y:S02]  /*1440*/  @!UP0 UIMAD UR6, UR9, UR6, UR7 ;  /* 0x00000006090682a4 */ /* 0x000fe4000f8e0207 */
[----:B------:R-:W-:Y:S02]  /*1450*/  @!UP0 UIMAD UR4, UR8, UR21, UR5 ;  /* 0x00000015080482a4 */ /* 0x000fe4000f8e0205 */
[----:B------:R-:W-:Y:S02]  /*1460*/  UIMAD UR16, UR27, UR11, UR16 ;  /* 0x0000000b1b1072a4 */ /* 0x000fe4000f8e0210 */
[----:B------:R-:W-:Y:S01]  /*1470*/  UIMAD UR20, UR4, UR14, UR20 ;  /* 0x0000000e041472a4 */ /* 0x000fe2000f8e0214 */
[----:B------:R-:W-:Y:S02]  /*1480*/  @!UP0 UMOV UR5, UR6 ;  /* 0x0000000600058c82 */ /* 0x000fe40008000000 */
[----:B------:R-:W-:-:S12]  /*1490*/  UIMAD UR16, UR5, UR27, UR16 ;  /* 0x0000001b051072a4 */ /* 0x000fd8000f8e0210 */
.L_x_18:
[----:B------:R-:W-:Y:S02]  /*14a0*/  UISETP.NE.AND UP1, UPT, UR28, 0x1, UPT ;  /* 0x000000011c00788c */ /* 0x000fe4000bf25270 */
[----:B------:R-:W-:Y:S02]  /*14b0*/  UISETP.NE.AND UP0, UPT, UR17, 0x2, UPT ;  /* 0x000000021100788c */ /* 0x000fe4000bf05270 */
[----:B------:R-:W-:-:S05]  /*14c0*/  ULOP3.LUT UR21, UR26, 0x2000, URZ, 0xc0, !UPT ;  /* 0x000020001a157892 */ /* 0x000fca000f8ec0ff */
[----:B------:R-:W-:Y:S07]  /*14d0*/  BRA.U UP1, `(.L_x_19) ;  /* 0x0000000101447547 */ /* 0x000fee000b800000 */
[----:B------:R-:W1:Y:S01]  /*14e0*/  LDCU.128 UR8, c[0x0][0xb10] ;  /* 0x00016200ff0877ac */ /* 0x000e620008000c00 */
[----:B------:R-:W2:Y:S01]  /*14f0*/  LDCU UR12, c[0x0][0xb0c] ;  /* 0x00016180ff0c77ac */ /* 0x000ea20008000800 */
[----:B------:R-:W3:Y:S01]  /*1500*/  LDCU UR13, c[0x0][0xb20] ;  /* 0x00016400ff0d77ac */ /* 0x000ee20008000800 */
[----:B-1----:R-:W-:Y:S02]  /*1510*/  UIMAD.WIDE.U32 UR6, UR16, UR8, URZ ;  /* 0x00000008100672a5 */ /* 0x002fe4000f8e00ff */
[----:B------:R-:W-:Y:S02]  /*1520*/  UIMAD.WIDE.U32 UR4, UR20, UR11, URZ ;  /* 0x0000000b140472a5 */ /* 0x000fe4000f8e00ff */
[----:B--2---:R-:W-:Y:S02]  /*1530*/  UISETP.NE.AND UP2, UPT, UR12, 0x1, UPT ;  /* 0x000000010c00788c */ /* 0x004fe4000bf45270 */
[----:B------:R-:W-:Y:S01]  /*1540*/  UISETP.NE.AND UP1, UPT, UR10, 0x1, UPT ;  /* 0x000000010a00788c */ /* 0x000fe2000bf25270 */
[----:B------:R-:W-:-:S02]  /*1550*/  UMOV UR6, UR7 ;  /* 0x0000000700067c82 */ /* 0x000fc40008000000 */
[----:B------:R-:W-:Y:S01]  /*1560*/  UMOV UR4, UR5 ;  /* 0x0000000500047c82 */ /* 0x000fe20008000000 */
[----:B------:R-:W-:Y:S02]  /*1570*/  USHF.R.U32.HI UR6, URZ, UR9, UR6 ;  /* 0x00000009ff067299 */ /* 0x000fe40008011606 */
[----:B---3--:R-:W-:Y:S02]  /*1580*/  USHF.R.U32.HI UR4, URZ, UR13, UR4 ;  /* 0x0000000dff047299 */ /* 0x008fe40008011604 */
[----:B------:R-:W-:Y:S02]  /*1590*/  USEL UR5, UR16, UR6, !UP2 ;  /* 0x0000000610057287 */ /* 0x000fe4000d000000 */
[----:B------:R-:W-:-:S04]  /*15a0*/  USEL UR4, UR20, UR4, !UP1 ;  /* 0x0000000414047287 */ /* 0x000fc8000c800000 */
[----:B------:R-:W-:Y:S02]  /*15b0*/  UIADD3 UR6, UPT, UPT, UR5, -UR4, URZ ;  /* 0x8000000405067290 */ /* 0x000fe4000fffe0ff */
[----:B------:R-:W-:Y:S02]  /*15c0*/  UIADD3 UR4, UPT, UPT, -UR5, UR4, URZ ;  /* 0x0000000405047290 */ /* 0x000fe4000fffe1ff */
[----:B------:R-:W-:Y:S02]  /*15d0*/  UIMAD UR20, UR6, UR10, UR20 ;  /* 0x0000000a061472a4 */ /* 0x000fe4000f8e0214 */
[----:B------:R-:W-:-:S12]  /*15e0*/  UIMAD UR16, UR4, UR12, UR16 ;  /* 0x0000000c041072a4 */ /* 0x000fd8000f8e0210 */
.L_x_19:
[----:B------:R-:W-:Y:S05]  /*15f0*/  BRA.U !UP5, `(.L_x_20) ;  /* 0x000000010d0c7547 */ /* 0x000fea000b800000 */
[----:B------:R-:W-:Y:S01]  /*1600*/  UCGABAR_WAIT ;  /* 0x0000000000007dc7 */ /* 0x000fe20008000000 */
[----:B------:R-:W-:Y:S01]  /*1610*/  CCTL.IVALL ;  /* 0x00000000ff00798f */ /* 0x000fe20002000000 */
[----:B------:R-:W-:Y:S05]  /*1620*/  BRA `(.L_x_21) ;  /* 0x0000000000047947 */ /* 0x000fea0003800000 */
.L_x_20:
[----:B------:R-:W-:Y:S06]  /*1630*/  BAR.SYNC.DEFER_BLOCKING 0x0 ;  /* 0x0000000000007b1d */ /* 0x000fec0000010000 */
.L_x_21:
[----:B------:R-:W-:Y:S05]  /*1640*/  BRA.U UP0, `(.L_x_22) ;  /* 0x0000001500087547 */ /* 0x000fea000b800000 */
[----:B------:R-:W1:Y:S01]  /*1650*/  LDCU UR6, c[0x0][0x38c] ;  /* 0x00007180ff0677ac */ /* 0x000e620008000800 */
[----:B------:R-:W-:Y:S01]  /*1660*/  PLOP3.LUT P1, PT, PT, PT, UP3, 0x80, 0x8 ;  /* 0x000000000008781c */ /* 0x000fe20003f2f038 */
[----:B------:R-:W-:Y:S01]  /*1670*/  IMAD.MOV.U32 R12, RZ, RZ, 0x1 ;  /* 0x00000001ff0c7424 */ /* 0x000fe200078e00ff */
[----:B------:R-:W-:Y:S01]  /*1680*/  ISETP.EQ.OR P2, PT, R0, RZ, P3 ;  /* 0x000000ff0000720c */ /* 0x000fe20001f42670 */
[----:B------:R-:W-:Y:S01]  /*1690*/  UISETP.NE.AND UP1, UPT, UR17, URZ, UPT ;  /* 0x000000ff1100728c */ /* 0x000fe2000bf25270 */
[----:B------:R-:W-:Y:S02]  /*16a0*/  PLOP3.LUT P1, PT, P1, PT, PT, 0x8, 0x80 ;  /* 0x000000000080781c */ /* 0x000fe40000f2e170 */
[----:B------:R-:W-:Y:S01]  /*16b0*/  CS2R R10, SRZ ;  /* 0x00000000000a7805 */ /* 0x000fe2000001ff00 */
[----:B------:R-:W-:Y:S01]  /*16c0*/  IMAD.MOV.U32 R9, RZ, RZ, RZ ;  /* 0x000000ffff097224 */ /* 0x000fe200078e00ff */
[----:B------:R-:W2:Y:S01]  /*16d0*/  LDCU UR39, c[0x0][0x370] ;  /* 0x00006e00ff2777ac */ /* 0x000ea20008000800 */
[----:B------:R-:W-:Y:S01]  /*16e0*/  IMAD.MOV.U32 R8, RZ, RZ, 0x1 ;  /* 0x00000001ff087424 */ /* 0x000fe200078e00ff */
[----:B------:R-:W3:Y:S01]  /*16f0*/  LDCU.64 UR28, c[0x0][0x348] ;  /* 0x00006900ff1c77ac */ /* 0x000ee20008000a00 */
[----:B------:R-:W-:-:S02]  /*1700*/  USHF.R.U32.HI UR44, URZ, 0x7, UR21 ;  /* 0x00000007ff2c7899 */ /* 0x000fc40008011615 */
[----:B-1----:R-:W-:Y:S02]  /*1710*/  UIADD3 UR5, UPT, UPT, UR6, 0x7f, URZ ;  /* 0x0000007f06057890 */ /* 0x002fe4000fffe0ff */
[----:B------:R-:W-:Y:S02]  /*1720*/  UIADD3 UR46, UPT, UPT, UR6, 0xfe, URZ ;  /* 0x000000fe062e7890 */ /* 0x000fe4000fffe0ff */
[----:B------:R-:W-:Y:S01]  /*1730*/  USHF.R.S32.HI UR4, URZ, 0x1f, UR5 ;  /* 0x0000001fff047899 */ /* 0x000fe20008011405 */
[----:B------:R-:W1:Y:S03]  /*1740*/  LDCU UR38, c[0x0][0x374] ;  /* 0x00006e80ff2677ac */ /* 0x000e660008000800 */
[----:B------:R-:W-:Y:S02]  /*1750*/  ULEA.HI UR4, UR4, UR5, URZ, 0x7 ;  /* 0x0000000504047291 */ /* 0x000fe4000f8f38ff */
[----:B------:R-:W-:-:S02]  /*1760*/  USEL UR25, UR37, 0x2, UP1 ;  /* 0x0000000225197887 */ /* 0x000fc40008800000 */
[----:B------:R-:W-:Y:S02]  /*1770*/  USHF.R.S32.HI UR41, URZ, 0x7, UR4 ;  /* 0x00000007ff297899 */ /* 0x000fe40008011404 */
[----:B------:R-:W-:Y:S02]  /*1780*/  UIADD3 UR4, UPT, UPT, UR6, -0x1, URZ ;  /* 0xffffffff06047890 */ /* 0x000fe4000fffe0ff */
[----:B------:R-:W-:Y:S02]  /*1790*/  UISETP.LT.U32.AND UP0, UPT, UR41, 0x6, UPT ;  /* 0x000000062900788c */ /* 0x000fe4000bf01070 */
[----:B------:R-:W-:Y:S02]  /*17a0*/  UISETP.GE.U32.AND UP2, UPT, UR4, -0xff, UPT ;  /* 0xffffff010400788c */ /* 0x000fe4000bf46070 */
[----:B------:R-:W-:Y:S01]  /*17b0*/  USEL UR40, UR41, 0x6, UP0 ;  /* 0x0000000629287887 */ /* 0x000fe20008000000 */
[----:B------:R-:W-:-:S03]  /*17c0*/  UMOV UR5, URZ ;  /* 0x000000ff00057c82 */ /* 0x000fc60008000000 */
[----:B------:R-:W-:Y:S02]  /*17d0*/  UIADD3 UR24, UPT, UPT, UR40, -0x1, URZ ;  /* 0xffffffff28187890 */ /* 0x000fe4000fffe0ff */
[----:B------:R-:W-:-:S03]  /*17e0*/  UIADD3 UR43, UPT, UPT, UR41, -UR40, URZ ;  /* 0x80000028292b7290 */ /* 0x000fc6000fffe0ff */
[----:B------:R-:W-:-:S04]  /*17f0*/  @UP2 UIADD3 UR24, UPT, UPT, UR40, URZ, URZ ;  /* 0x000000ff28182290 */ /* 0x000fc8000fffe0ff */
[----:B-123--:R-:W-:-:S12]  /*1800*/  UIADD3 UR24, UPT, UPT, UR24, 0x1, URZ ;  /* 0x0000000118187890 */ /* 0x00efd8000fffe0ff */
.L_x_42:
[----:B------:R-:W-:Y:S01]  /*1810*/  UISETP.NE.AND UP0, UPT, UR45, URZ, UPT ;  /* 0x000000ff2d00728c */ /* 0x000fe2000bf05270 */
[----:B-1----:R-:W1:Y:S08]  /*1820*/  S2UR UR45, SR_CgaCtaId ;  /* 0x00000000002d79c3 */ /* 0x002e700000008800 */
[----:B------:R-:W-:Y:S05]  /*1830*/  BRA.U UP0, `(.L_x_23) ;  /* 0x0000000100347547 */ /* 0x000fea000b800000 */
[----:B------:R-:W2:Y:S01]  /*1840*/  S2R R0, SR_CgaCtaId ;  /* 0x0000000000007919 */ /* 0x000ea20000008800 */
[----:B------:R-:W-:Y:S02]  /*1850*/  MOV R3, 0x400 ;  /* 0x0000040000037802 */ /* 0x000fe40000000f00 */
[----:B------:R-:W-:Y:S02]  /*1860*/  SHF.L.U32 R2, R8, 0x1f, RZ ;  /* 0x0000001f08027819 */ /* 0x000fe400000006ff */
[----:B--2---:R-:W-:-:S05]  /*1870*/  LEA R0, R0, R3, 0x18 ;  /* 0x0000000300007211 */ /* 0x004fca00078ec0ff */
[----:B------:R-:W-:-:S04]  /*1880*/  IMAD R3, R9, 0x8, R0 ;  /* 0x0000000809037824 */ /* 0x000fc800078e0200 */
[----:B------:R-:W2:Y:S02]  /*1890*/  SYNCS.PHASECHK.TRANS64.TRYWAIT P0, [R3+URZ+0x100], R2 ;  /* 0x00010002030075a7 */ /* 0x000ea400080011ff */
[----:B--2---:R-:W-:Y:S05]  /*18a0*/  @!P0 BRA `(.L_x_24) ;  /* 0x00000070008c8947 */ /* 0x004fea0003800000 */
.L_x_114:
[----:B------:R-:W-:Y:S01]  /*18b0*/  VIADD R9, R9, 0x1 ;  /* 0x0000000109097836 */ /* 0x000fe20000000000 */
[----:B------:R2:W-:Y:S04]  /*18c0*/  SYNCS.ARRIVE.TRANS64.A1T0 RZ, [R3+URZ+0xf0], RZ ;  /* 0x0000f0ff03ff79a7 */ /* 0x0005e800081000ff */
[----:B------:R-:W-:-:S04]  /*18d0*/  ISETP.NE.AND P0, PT, R9, 0x2, PT ;  /* 0x000000020900780c */ /* 0x000fc80003f05270 */
[----:B------:R-:W-:Y:S02]  /*18e0*/  SEL R9, R9, RZ, P0 ;  /* 0x000000ff09097207 */ /* 0x000fe40000000000 */
[----:B--2---:R-:W-:-:S04]  /*18f0*/  SEL R3, RZ, 0x1, P0 ;  /* 0x00000001ff037807 */ /* 0x004fc80000000000 */
[----:B------:R-:W-:-:S07]  /*1900*/  LOP3.LUT R8, R8, R3, RZ, 0x3c, !PT ;  /* 0x0000000308087212 */ /* 0x000fce00078e3cff */
.L_x_23:
[----:B------:R-:W-:Y:S01]  /*1910*/  UMOV UR6, 0x400 ;  /* 0x0000040000067882 */ /* 0x000fe20000000000 */
[----:B------:R-:W-:Y:S01]  /*1920*/  SHF.L.U32 R0, R12, 0x1f, RZ ;  /* 0x0000001f0c007819 */ /* 0x000fe200000006ff */
[----:B-1----:R-:W-:Y:S02]  /*1930*/  ULEA UR6, UR45, UR6, 0x18 ;  /* 0x000000062d067291 */ /* 0x002fe4000f8ec0ff */
[----:B------:R-:W-:Y:S02]  /*1940*/  UISETP.GE.U32.AND UP0, UPT, UR46, 0xff, UPT ;  /* 0x000000ff2e00788c */ /* 0x000fe4000bf06070 */
[----:B------:R-:W-:Y:S02]  /*1950*/  ULEA UR4, UR5, UR6, 0x3 ;  /* 0x0000000605047291 */ /* 0x000fe4000f8e18ff */
[----:B------:R-:W-:Y:S02]  /*1960*/  USHF.L.U32 UR11, UR20, 0x7, URZ ;  /* 0x00000007140b7899 */ /* 0x000fe400080006ff */
[----:B------:R-:W-:Y:S01]  /*1970*/  ULEA UR35, UR16, UR44, 0x7 ;  /* 0x0000002c10237291 */ /* 0x000fe2000f8e38ff */
[----:B------:R-:W-:-:S04]  /*1980*/  UMOV UR13, URZ ;  /* 0x000000ff000d7c82 */ /* 0x000fc80008000000 */
[----:B------:R1:W2:Y:S01]  /*1990*/  SYNCS.PHASECHK.TRANS64.TRYWAIT P0, [UR4+0x30], R0 ;  /* 0x00003000ff0075a7 */ /* 0x0002a20008001104 */
[----:B------:R-:W-:Y:S06]  /*19a0*/  BRA.U !UP0, `(.L_x_25) ;  /* 0x0000000108bc7547 */ /* 0x000fec000b800000 */
[----:B------:R-:W-:Y:S01]  /*19b0*/  UMOV UR7, URZ ;  /* 0x000000ff00077c82 */ /* 0x000fe20008000000 */
[----:B------:R-:W-:-:S05]  /*19c0*/  UMOV UR4, UR5 ;  /* 0x0000000500047c82 */ /* 0x000fca0008000000 */
.L_x_31:
[----:B------:R-:W-:Y:S01]  /*19d0*/  ULEA UR33, UR4, UR6, 0x3 ;  /* 0x0000000604217291 */ /* 0x000fe2000f8e18ff */
[----:B--2---:R-:W-:Y:S01]  /*19e0*/  @!P3 MOV R2, 0x8000 ;  /* 0x000080000002b802 */ /* 0x004fe20000000f00 */
[----:B--2-4-:R-:W-:Y:S10]  /*19f0*/  @P0 BRA `(.L_x_26) ;  /* 0x00000000000c0947 */ /* 0x014ff40003800000 */
[----:B------:R-:W-:-:S04]  /*1a00*/  SHF.L.U32 R3, R12, 0x1f, RZ ;  /* 0x0000001f0c037819 */ /* 0x000fc800000006ff */
[----:B------:R-:W2:Y:S02]  /*1a10*/  SYNCS.PHASECHK.TRANS64.TRYWAIT P0, [UR33+0x30], R3 ;  /* 0x00003003ff0075a7 */ /* 0x000ea40008001121 */
[----:B--2---:R-:W-:Y:S05]  /*1a20*/  @!P0 BRA `(.L_x_27) ;  /* 0x0000007000408947 */ /* 0x004fea0003800000 */
.L_x_26:
[----:B------:R2:W-:Y:S01]  /*1a30*/  @!P3 SYNCS.ARRIVE.TRANS64 RZ, [UR33], R2 ;  /* 0x00000002ffffb9a7 */ /* 0x0005e20008000021 */
[----:B------:R-:W-:-:S04]  /*1a40*/  ULOP3.LUT UR5, UR25, 0x2, URZ, 0xfc, !UPT ;  /* 0x0000000219057892 */ /* 0x000fc8000f8efcff */
[----:B------:R-:W-:-:S09]  /*1a50*/  UISETP.NE.AND UP0, UPT, UR5, 0x2, UPT ;  /* 0x000000020500788c */ /* 0x000fd2000bf05270 */
[----:B------:R-:W-:Y:S05]  /*1a60*/  BRA.U UP0, `(.L_x_28) ;  /* 0x0000000100047547 */ /* 0x000fea000b800000 */
[----:B------:R-:W-:Y:S05]  /*1a70*/  BPT.TRAP 0x1 ;  /* 0x000000040000795c */ /* 0x000fea0000300000 */
.L_x_28:
[----:B------:R-:W-:Y:S04]  /*1a80*/  BSSY.RECONVERGENT B0, `(.L_x_29) ;  /* 0x0000003000007945 */ /* 0x000fe80003800200 */
[----:B------:R-:W-:Y:S05]  /*1a90*/  @P2 BRA `(.L_x_30) ;  /* 0x0000000000042947 */ /* 0x000fea0003800000 */
[----:B------:R-:W-:Y:S05]  /*1aa0*/  BPT.TRAP 0x1 ;  /* 0x000000040000795c */ /* 0x000fea0000300000 */
.L_x_30:
[----:B------:R-:W-:Y:S05]  /*1ab0*/  BSYNC.RECONVERGENT B0 ;  /* 0x0000000000007941 */ /* 0x000fea0003800200 */
.L_x_29:
[----:B------:R-:W-:Y:S02]  /*1ac0*/  UIADD3 UR5, UPT, UPT, UR4, 0x1, URZ ;  /* 0x0000000104057890 */ /* 0x000fe4000fffe0ff */
[----:B------:R-:W-:Y:S02]  /*1ad0*/  UIADD3 UR16, UP1, UPT, UR28, 0x80, URZ ;  /* 0x000000801c107890 */ /* 0x000fe4000ff3e0ff */
[----:B------:R-:W-:Y:S02]  /*1ae0*/  UISETP.NE.AND UP0, UPT, UR5, 0x6, UPT ;  /* 0x000000060500788c */ /* 0x000fe4000bf05270 */
[----:B------:R-:W-:Y:S02]  /*1af0*/  USHF.L.U32 UR34, UR7, 0x7, URZ ;  /* 0x0000000707227899 */ /* 0x000fe400080006ff */
[----:B------:R-:W-:Y:S02]  /*1b00*/  USEL UR9, URZ, 0x1, UP0 ;  /* 0x00000001ff097887 */ /* 0x000fe40008000000 */
[----:B------:R-:W-:-:S02]  /*1b10*/  USEL UR5, UR5, URZ, UP0 ;  /* 0x000000ff05057287 */ /* 0x000fc40008000000 */
[----:B------:R-:W-:Y:S02]  /*1b20*/  UIADD3 UR14, UP0, UPT, UR28, 0x180, URZ ;  /* 0x000001801c0e7890 */ /* 0x000fe4000ff1e0ff */
[----:B------:R-:W-:Y:S01]  /*1b30*/  ULEA UR8, UR5, UR6, 0x3 ;  /* 0x0000000605087291 */ /* 0x000fe2000f8e18ff */
[----:B------:R-:W-:Y:S01]  /*1b40*/  LOP3.LUT R12, R12, UR9, RZ, 0x3c, !PT ;  /* 0x000000090c0c7c12 */ /* 0x000fe2000f8e3cff */
[----:B------:R-:W-:Y:S02]  /*1b50*/  UIADD3.X UR17, UPT, UPT, URZ, UR29, URZ, UP1, !UPT ;  /* 0x0000001dff117290 */ /* 0x000fe40008ffe4ff */
[----:B------:R-:W-:Y:S01]  /*1b60*/  UIADD3.X UR15, UPT, UPT, URZ, UR29, URZ, UP0, !UPT ;  /* 0x0000001dff0f7290 */ /* 0x000fe200087fe4ff */
[----:B-1----:R-:W-:Y:S01]  /*1b70*/  SHF.L.U32 R0, R12, 0x1f, RZ ;  /* 0x0000001f0c007819 */ /* 0x002fe200000006ff */
[----:B------:R-:W-:Y:S01]  /*1b80*/  UMOV UR18, 0x0 ;  /* 0x0000000000127882 */ /* 0x000fe20000000000 */
[----:B------:R-:W-:Y:S01]  /*1b90*/  UMOV UR19, 0x10000000 ;  /* 0x1000000000137882 */ /* 0x000fe20000000000 */
[----:B------:R-:W-:Y:S01]  /*1ba0*/  UMOV UR12, UR36 ;  /* 0x00000024000c7c82 */ /* 0x000fe20008000000 */
[----:B------:R3:W4:Y:S01]  /*1bb0*/  SYNCS.PHASECHK.TRANS64.TRYWAIT P0, [UR8+0x30], R0 ;  /* 0x00003000ff0075a7 */ /* 0x0007220008001108 */
[----:B------:R-:W-:Y:S01]  /*1bc0*/  USHF.L.U32 UR8, UR4, 0xe, URZ ;  /* 0x0000000e04087899 */ /* 0x000fe200080006ff */
[----:B------:R-:W-:-:S02]  /*1bd0*/  UMOV UR9, UR33 ;  /* 0x0000002100097c82 */ /* 0x000fc40008000000 */
[----:B------:R-:W-:Y:S01]  /*1be0*/  UMOV UR4, 0x30000 ;  /* 0x0003000000047882 */ /* 0x000fe20000000000 */
[----:B------:R-:W-:Y:S02]  /*1bf0*/  ULOP3.LUT UR32, UR8, UR21, URZ, 0xfc, !UPT ;  /* 0x0000001508207292 */ /* 0x000fe4000f8efcff */
[----:B------:R-:W-:Y:S02]  /*1c00*/  UIADD3 UR8, UPT, UPT, UR6, 0x20400, UR8 ;  /* 0x0002040006087890 */ /* 0x000fe4000fffe008 */
[----:B------:R-:W-:Y:S01]  /*1c10*/  UIADD3 UR32, UPT, UPT, UR6, 0x8400, UR32 ;  /* 0x0000840006207890 */ /* 0x000fe2000fffe020 */
[----:B------:R-:W-:Y:S01]  /*1c20*/  UMOV UR10, UR34 ;  /* 0x00000022000a7c82 */ /* 0x000fe20008000000 */
[----:B------:R-:W-:Y:S01]  /*1c30*/  UIADD3 UR7, UPT, UPT, UR7, 0x1, URZ ;  /* 0x0000000107077890 */ /* 0x000fe2000fffe0ff */
[----:B------:R-:W-:-:S03]  /*1c40*/  UMOV UR13, UR24 ;  /* 0x00000018000d7c82 */ /* 0x000fc60008000000 */
[----:B------:R-:W-:-:S03]  /*1c50*/  UISETP.NE.AND UP0, UPT, UR7, UR24, UPT ;  /* 0x000000180700728c */ /* 0x000fc6000bf05270 */
[----:B------:R1:W-:Y:S01]  /*1c60*/  UTMALDG.3D.MULTICAST [UR32], [UR16], UR4, desc[UR18] ;  /* 0x00001220100073b4 */ /* 0x0003e20008011804 */
[----:B------:R3:W-:Y:S01]  /*1c70*/  UTMALDG.3D [UR8], [UR14], desc[UR18] ;  /* 0x000012080e0075b4 */ /* 0x0007e20008011000 */
[----:B-1----:R-:W-:-:S04]  /*1c80*/  UMOV UR4, UR5 ;  /* 0x0000000500047c82 */ /* 0x002fc80008000000 */
[----:B---3--:R-:W-:Y:S05]  /*1c90*/  BRA.U UP0, `(.L_x_31) ;  /* 0xfffffffd004c7547 */ /* 0x008fea000b83ffff */
.L_x_25:
[----:B------:R-:W-:Y:S01]  /*1ca0*/  ULEA UR4, UR5, UR6, 0x3 ;  /* 0x0000000605047291 */ /* 0x000fe2000f8e18ff */
[----:B-1----:R-:W-:Y:S01]  /*1cb0*/  SHF.L.U32 R0, R12, 0x1f, RZ ;  /* 0x0000001f0c007819 */ /* 0x002fe200000006ff */
[----:B------:R-:W-:Y:S01]  /*1cc0*/  @!P1 SYNCS.ARRIVE.TRANS64.A1T0 RZ, [UR6+0x88], RZ ;  /* 0x000088ffffff99a7 */ /* 0x000fe20008100006 */
[----:B------:R-:W-:-:S06]  /*1cd0*/  UISETP.GT.AND UP0, UPT, UR41, UR40, UPT ;  /* 0x000000282900728c */ /* 0x000fcc000bf04270 */
[----:B--2-4-:R1:W2:Y:S03]  /*1ce0*/  SYNCS.PHASECHK.TRANS64.TRYWAIT P0, [UR4+0x30], R0 ;  /* 0x00003000ff0075a7 */ /* 0x0142a60008001104 */
[----:B------:R-:W-:Y:S05]  /*1cf0*/  BRA.U !UP0, `(.L_x_32) ;  /* 0x0000000108c07547 */ /* 0x000fea000b800000 */
[----:B------:R-:W-:Y:S01]  /*1d00*/  UIADD3 UR26, UPT, UPT, UR43, UR13, URZ ;  /* 0x0000000d2b1a7290 */ /* 0x000fe2000fffe0ff */
[----:B------:R-:W-:-:S11]  /*1d10*/  UMOV UR4, UR5 ;  /* 0x0000000500047c82 */ /* 0x000fd60008000000 */
.L_x_38:
[----:B------:R-:W-:Y:S01]  /*1d20*/  ULEA UR17, UR4, UR6, 0x3 ;  /* 0x0000000604117291 */ /* 0x000fe2000f8e18ff */
[----:B--2---:R-:W-:Y:S01]  /*1d30*/  @!P3 MOV R2, 0x8000 ;  /* 0x000080000002b802 */ /* 0x004fe20000000f00 */
[----:B--2-4-:R-:W-:Y:S10]  /*1d40*/  @P0 BRA `(.L_x_33) ;  /* 0x00000000000c0947 */ /* 0x014ff40003800000 */
[----:B------:R-:W-:-:S04]  /*1d50*/  SHF.L.U32 R3, R12, 0x1f, RZ ;  /* 0x0000001f0c037819 */ /* 0x000fc800000006ff */
[----:B------:R-:W2:Y:S02]  /*1d60*/  SYNCS.PHASECHK.TRANS64.TRYWAIT P0, [UR17+0x30], R3 ;  /* 0x00003003ff0075a7 */ /* 0x000ea40008001111 */
[----:B--2---:R-:W-:Y:S05]  /*1d70*/  @!P0 BRA `(.L_x_34) ;  /* 0x0000006c00848947 */ /* 0x004fea0003800000 */
.L_x_33:
[----:B------:R2:W-:Y:S01]  /*1d80*/  @!P3 SYNCS.ARRIVE.TRANS64 RZ, [UR17], R2 ;  /* 0x00000002ffffb9a7 */ /* 0x0005e20008000011 */
[----:B------:R-:W-:-:S04]  /*1d90*/  ULOP3.LUT UR5, UR25, 0x2, URZ, 0xfc, !UPT ;  /* 0x0000000219057892 */ /* 0x000fc8000f8efcff */
[----:B------:R-:W-:-:S09]  /*1da0*/  UISETP.NE.AND UP0, UPT, UR5, 0x2, UPT ;  /* 0x000000020500788c */ /* 0x000fd2000bf05270 */
[----:B------:R-:W-:Y:S05]  /*1db0*/  BRA.U UP0, `(.L_x_35) ;  /* 0x0000000100047547 */ /* 0x000fea000b800000 */
[----:B------:R-:W-:Y:S05]  /*1dc0*/  BPT.TRAP 0x1 ;  /* 0x000000040000795c */ /* 0x000fea0000300000 */
.L_x_35:
[----:B------:R-:W-:Y:S04]  /*1dd0*/  BSSY.RECONVERGENT B0, `(.L_x_36) ;  /* 0x0000003000007945 */ /* 0x000fe80003800200 */
[----:B------:R-:W-:Y:S05]  /*1de0*/  @P2 BRA `(.L_x_37) ;  /* 0x0000000000042947 */ /* 0x000fea0003800000 */
[----:B------:R-:W-:Y:S05]  /*1df0*/  BPT.TRAP 0x1 ;  /* 0x000000040000795c */ /* 0x000fea0000300000 */
.L_x_37:
[----:B------:R-:W-:Y:S05]  /*1e00*/  BSYNC.RECONVERGENT B0 ;  /* 0x0000000000007941 */ /* 0x000fea0003800200 */
.L_x_36:
[----:B------:R-:W-:Y:S02]  /*1e10*/  UIADD3 UR5, UPT, UPT, UR4, 0x1, URZ ;  /* 0x0000000104057890 */ /* 0x000fe4000fffe0ff */
[----:B------:R-:W-:Y:S02]  /*1e20*/  UIADD3 UR14, UP1, UPT, UR28, 0x80, URZ ;  /* 0x000000801c0e7890 */ /* 0x000fe4000ff3e0ff */
[----:B------:R-:W-:Y:S02]  /*1e30*/  UISETP.NE.AND UP0, UPT, UR5, 0x6, UPT ;  /* 0x000000060500788c */ /* 0x000fe4000bf05270 */
[----:B------:R-:W-:Y:S02]  /*1e40*/  USHF.L.U32 UR18, UR13, 0x7, URZ ;  /* 0x000000070d127899 */ /* 0x000fe400080006ff */
[----:B------:R-:W-:Y:S02]  /*1e50*/  USEL UR8, URZ, 0x1, UP0 ;  /* 0x00000001ff087887 */ /* 0x000fe40008000000 */
[----:B------:R-:W-:-:S02]  /*1e60*/  USEL UR5, UR5, URZ, UP0 ;  /* 0x000000ff05057287 */ /* 0x000fc40008000000 */
[----:B------:R-:W-:Y:S02]  /*1e70*/  UIADD3 UR22, UP0, UPT, UR28, 0x180, URZ ;  /* 0x000001801c167890 */ /* 0x000fe4000ff1e0ff */
[----:B------:R-:W-:Y:S01]  /*1e80*/  LOP3.LUT R12, R12, UR8, RZ, 0x3c, !PT ;  /* 0x000000080c0c7c12 */ /* 0x000fe2000f8e3cff */
[----:B------:R-:W-:Y:S02]  /*1e90*/  USHF.L.U32 UR8, UR4, 0xe, URZ ;  /* 0x0000000e04087899 */ /* 0x000fe400080006ff */
[----:B------:R-:W-:Y:S01]  /*1ea0*/  ULEA UR7, UR5, UR6, 0x3 ;  /* 0x0000000605077291 */ /* 0x000fe2000f8e18ff */
[----:B-1----:R-:W-:Y:S01]  /*1eb0*/  SHF.L.U32 R0, R12, 0x1f, RZ ;  /* 0x0000001f0c007819 */ /* 0x002fe200000006ff */
[----:B------:R-:W-:Y:S02]  /*1ec0*/  ULOP3.LUT UR16, UR8, UR21, URZ, 0xfc, !UPT ;  /* 0x0000001508107292 */ /* 0x000fe4000f8efcff */
[----:B------:R-:W-:Y:S02]  /*1ed0*/  UIADD3.X UR15, UPT, UPT, URZ, UR29, URZ, UP1, !UPT ;  /* 0x0000001dff0f7290 */ /* 0x000fe40008ffe4ff */
[----:B------:R-:W-:-:S02]  /*1ee0*/  UIADD3 UR16, UPT, UPT, UR6, 0x8400, UR16 ;  /* 0x0000840006107890 */ /* 0x000fc4000fffe010 */
[----:B------:R-:W-:Y:S01]  /*1ef0*/  UIADD3 UR8, UPT, UPT, UR6, 0x20400, UR8 ;  /* 0x0002040006087890 */ /* 0x000fe2000fffe008 */
[----:B------:R3:W4:Y:S01]  /*1f00*/  SYNCS.PHASECHK.TRANS64.TRYWAIT P0, [UR7+0x30], R0 ;  /* 0x00003000ff0075a7 */ /* 0x0007220008001107 */
[----:B------:R-:W-:Y:S01]  /*1f10*/  UIADD3.X UR23, UPT, UPT, URZ, UR29, URZ, UP0, !UPT ;  /* 0x0000001dff177290 */ /* 0x000fe200087fe4ff */
[----:B------:R-:W-:Y:S01]  /*1f20*/  UMOV UR4, 0x30000 ;  /* 0x0003000000047882 */ /* 0x000fe20000000000 */
[----:B------:R-:W-:Y:S01]  /*1f30*/  UMOV UR30, 0x0 ;  /* 0x00000000001e7882 */ /* 0x000fe20000000000 */
[----:B------:R-:W-:Y:S01]  /*1f40*/  UMOV UR31, 0x10000000 ;  /* 0x10000000001f7882 */ /* 0x000fe20000000000 */
[----:B------:R-:W-:Y:S01]  /*1f50*/  UMOV UR19, UR35 ;  /* 0x0000002300137c82 */ /* 0x000fe20008000000 */
[----:B------:R-:W-:Y:S01]  /*1f60*/  UMOV UR20, UR36 ;  /* 0x0000002400147c82 */ /* 0x000fe20008000000 */
[----:B------:R-:W-:Y:S01]  /*1f70*/  UMOV UR12, UR36 ;  /* 0x00000024000c7c82 */ /* 0x000fe20008000000 */
[----:B------:R-:W-:Y:S01]  /*1f80*/  UMOV UR9, UR17 ;  /* 0x0000001100097c82 */ /* 0x000fe20008000000 */
[----:B------:R-:W-:Y:S01]  /*1f90*/  UMOV UR10, UR18 ;  /* 0x00000012000a7c82 */ /* 0x000fe20008000000 */
[----:B------:R1:W-:Y:S01]  /*1fa0*/  UTMALDG.3D.MULTICAST [UR16], [UR14], UR4, desc[UR30] ;  /* 0x00001e100e0073b4 */ /* 0x0003e20008011804 */
[----:B------:R-:W-:-:S04]  /*1fb0*/  UIADD3 UR13, UPT, UPT, UR13, 0x1, URZ ;  /* 0x000000010d0d7890 */ /* 0x000fc8000fffe0ff */
[----:B------:R-:W-:Y:S01]  /*1fc0*/  UISETP.NE.AND UP0, UPT, UR13, UR26, UPT ;  /* 0x0000001a0d00728c */ /* 0x000fe2000bf05270 */
[----:B------:R3:W-:Y:S01]  /*1fd0*/  UTMALDG.3D [UR8], [UR22], desc[UR30] ;  /* 0x00001e08160075b4 */ /* 0x0007e20008011000 */
[----:B-1----:R-:W-:-:S07]  /*1fe0*/  UMOV UR4, UR5 ;  /* 0x0000000500047c82 */ /* 0x002fce0008000000 */
[----:B---3--:R-:W-:Y:S05]  /*1ff0*/  BRA.U UP0, `(.L_x_38) ;  /* 0xfffffffd00487547 */ /* 0x008fea000b83ffff */
.L_x_32:
[C---:B------:R-:W-:Y:S01]  /*2000*/  LEA R3, R11.reuse, UR6, 0x3 ;  /* 0x000000060b037c11 */ /* 0x040fe2000f8e18ff */
[----:B------:R-:W-:Y:S01]  /*2010*/  NOP ;  /* 0x0000000000007918 */ /* 0x000fe20000000000 */
[----:B-1----:R-:W-:Y:S02]  /*2020*/  SHF.L.U32 R0, R10, 0x1f, RZ ;  /* 0x0000001f0a007819 */ /* 0x002fe400000006ff */
[----:B------:R-:W-:Y:S02]  /*2030*/  LEA R5, R11, UR6, 0x4 ;  /* 0x000000060b057c11 */ /* 0x000fe4000f8e20ff */
[----:B--2-4-:R-:W1:Y:S02]  /*2040*/  SYNCS.PHASECHK.TRANS64.TRYWAIT P0, [R3+URZ+0x90], R0 ;  /* 0x00009000030075a7 */ /* 0x014e6400080011ff */
[----:B-1----:R-:W-:Y:S05]  /*2050*/  @!P0 BRA `(.L_x_39) ;  /* 0x0000006800e48947 */ /* 0x002fea0003800000 */
.L_x_117:
[----:B------:R-:W2:Y:S01]  /*2060*/  LDS.128 R4, [R5+0x120] ;  /* 0x0001200005047984 */ /* 0x000ea20000000c00 */
[----:B------:R-:W-:Y:S01]  /*2070*/  UISETP.GE.AND UP0, UPT, UR42, 0x1, UPT ;  /* 0x000000012a00788c */ /* 0x000fe2000bf06270 */
[----:B------:R-:W-:Y:S01]  /*2080*/  @!PT LDS RZ, [RZ] ;  /* 0x00000000fffff984 */ /* 0x000fe20000000800 */
[----:B------:R-:W-:Y:S01]  /*2090*/  @!PT LDS RZ, [RZ] ;  /* 0x00000000fffff984 */ /* 0x000fe20000000800 */
[----:B------:R-:W-:Y:S01]  /*20a0*/  @!PT LDS RZ, [RZ] ;  /* 0x00000000fffff984 */ /* 0x000fe20000000800 */
[----:B------:R-:W-:Y:S01]  /*20b0*/  @!PT LDS RZ, [RZ] ;  /* 0x00000000fffff984 */ /* 0x000fe20000000800 */
[----:B------:R3:W-:Y:S06]  /*20c0*/  MEMBAR.ALL.CTA ;  /* 0x0000000000007992 */ /* 0x0007ec0000008000 */
[----:B---3--:R-:W3:Y:S01]  /*20d0*/  FENCE.VIEW.ASYNC.S ;  /* 0x00000000000073c6 */ /* 0x008ee20000000000 */
[----:B--2---:R-:W-:-:S13]  /*20e0*/  LOP3.LUT P0, RZ, R6, 0x1, RZ, 0xc0, !PT ;  /* 0x0000000106ff7812 */ /* 0x004fda000780c0ff */
[----:B---3--:R-:W-:Y:S01]  /*20f0*/  VOTEU.ANY UP1, P0 ;  /* 0x0000000000ff7886 */ /* 0x008fe20000020100 */
[----:B------:R-:W-:-:S13]  /*2100*/  PLOP3.LUT P0, PT, PT, PT, UP1, 0x80, 0x8 ;  /* 0x000000000008781c */ /* 0x000fda0003f0f018 */
[----:B-1----:R-:W-:Y:S02]  /*2110*/  @P0 LOP3.LUT R0, R5, 0xffff, RZ, 0xc0, !PT ;  /* 0x0000ffff05000812 */ /* 0x002fe400078ec0ff */
[----:B------:R-:W-:Y:S02]  /*2120*/  @P0 MOV R2, R4 ;  /* 0x0000000400020202 */ /* 0x000fe40000000f00 */
[----:B------:R-:W-:Y:S01]  /*2130*/  @P0 R2UR UR7, R0 ;  /* 0x00000000000702ca */ /* 0x000fe200000e0000 */
[----:B------:R-:W-:Y:S01]  /*2140*/  VIADD R0, R3, 0xa0 ;  /* 0x000000a003007836 */ /* 0x000fe20000000000 */
[----:B------:R-:W-:Y:S02]  /*2150*/  @P0 SHF.R.U32.HI R4, RZ, 0x10, R5 ;  /* 0x00000010ff040819 */ /* 0x000fe40000011605 */
[----:B------:R-:W-:Y:S02]  /*2160*/  @P0 R2UR UR8, R2 ;  /* 0x00000000020802ca */ /* 0x000fe400000e0000 */
[----:B------:R-:W-:-:S02]  /*2170*/  PRMT R0, RZ, 0x654, R0 ;  /* 0x00000654ff007816 */ /* 0x000fc40000000000 */
[----:B------:R-:W-:Y:S02]  /*2180*/  @P0 R2UR UR4, R4 ;  /* 0x00000000040402ca */ /* 0x000fe400000e0000 */
[----:B------:R1:W-:Y:S03]  /*2190*/  SYNCS.ARRIVE.TRANS64.RED.A1T0 RZ, [R0+URZ], RZ ;  /* 0x000000ff00ff79a7 */ /* 0x0003e600081004ff */
[----:B------:R-:W-:-:S04]  /*21a0*/  @UP1 UMOV UR27, UR7 ;  /* 0x00000007001b1c82 */ /* 0x000fc80008000000 */
[----:B------:R-:W-:-:S04]  /*21b0*/  @UP1 UMOV UR37, UR8 ;  /* 0x0000000800251c82 */ /* 0x000fc80008000000 */
[----:B------:R-:W-:Y:S01]  /*21c0*/  @UP1 UMOV UR36, UR4 ;  /* 0x0000000400241c82 */ /* 0x000fe20008000000 */
[----:B------:R-:W-:Y:S05]  /*21d0*/  BRA.U !UP0, `(.L_x_40) ;  /* 0x0000000108d47547 */ /* 0x000fea000b800000 */
[----:B------:R-:W2:Y:S01]  /*21e0*/  LDCU.128 UR12, c[0x0][0xb10] ;  /* 0x00016200ff0c77ac */ /* 0x000ea20008000c00 */
[----:B------:R-:W3:Y:S01]  /*21f0*/  LDCU UR26, c[0x0][0xb20] ;  /* 0x00016400ff1a77ac */ /* 0x000ee20008000800 */
[----:B------:R-:W4:Y:S01]  /*2200*/  LDCU UR20, c[0x0][0xb0c] ;  /* 0x00016180ff1477ac */ /* 0x000f220008000800 */
[----:B------:R-:W1:Y:S01]  /*2210*/  LDCU.64 UR10, c[0x0][0xb28] ;  /* 0x00016500ff0a77ac */ /* 0x000e620008000a00 */
[----:B------:R-:W-:Y:S02]  /*2220*/  UISETP.NE.AND UP3, UPT, UR42, 0x1, UPT ;  /* 0x000000012a00788c */ /* 0x000fe4000bf65270 */
[----:B--2---:R-:W-:Y:S02]  /*2230*/  UIMAD.WIDE.U32 UR16, UR38, UR15, URZ ;  /* 0x0000000f261072a5 */ /* 0x004fe4000f8e00ff */
[----:B------:R-:W-:Y:S02]  /*2240*/  UIMAD.WIDE.U32 UR8, UR39, UR12, URZ ;  /* 0x0000000c270872a5 */ /* 0x000fe4000f8e00ff */
[----:B------:R-:W-:-:S02]  /*2250*/  UISETP.NE.AND UP0, UPT, UR14, 0x1, UPT ;  /* 0x000000010e00788c */ /* 0x000fc4000bf05270 */
[----:B------:R-:W-:Y:S01]  /*2260*/  UIMAD.WIDE.U32 UR22, UR27, UR15, URZ ;  /* 0x0000000f1b1672a5 */ /* 0x000fe2000f8e00ff */
[----:B------:R-:W-:Y:S02]  /*2270*/  UMOV UR16, UR17 ;  /* 0x0000001100107c82 */ /* 0x000fe40008000000 */
[----:B------:R-:W-:Y:S01]  /*2280*/  UMOV UR8, UR9 ;  /* 0x0000000900087c82 */ /* 0x000fe20008000000 */
[----:B---3--:R-:W-:Y:S02]  /*2290*/  USHF.R.U32.HI UR16, URZ, UR26, UR16 ;  /* 0x0000001aff107299 */ /* 0x008fe40008011610 */
[----:B----4-:R-:W-:Y:S02]  /*22a0*/  UISETP.NE.AND UP2, UPT, UR20, 0x1, UPT ;  /* 0x000000011400788c */ /* 0x010fe4000bf45270 */
[----:B------:R-:W-:Y:S02]  /*22b0*/  USHF.R.U32.HI UR8, URZ, UR13, UR8 ;  /* 0x0000000dff087299 */ /* 0x000fe40008011608 */
[----:B------:R-:W-:-:S02]  /*22c0*/  USEL UR7, UR38, UR16, !UP0 ;  /* 0x0000001026077287 */ /* 0x000fc4000c000000 */
[----:B------:R-:W-:Y:S02]  /*22d0*/  USEL UR8, UR39, UR8, !UP2 ;  /* 0x0000000827087287 */ /* 0x000fe4000d000000 */
[----:B-1----:R-:W-:Y:S01]  /*22e0*/  UIMAD.WIDE.U32 UR16, UR7, UR10, URZ ;  /* 0x0000000a071072a5 */ /* 0x002fe2000f8e00ff */
[----:B------:R-:W-:Y:S01]  /*22f0*/  UMOV UR4, UR23 ;  /* 0x0000001700047c82 */ /* 0x000fe20008000000 */
[----:B------:R-:W-:Y:S02]  /*2300*/  UIMAD.WIDE.U32 UR18, UR37, UR12, URZ ;  /* 0x0000000c251272a5 */ /* 0x000fe4000f8e00ff */
[----:B------:R-:W-:-:S03]  /*2310*/  UIMAD.WIDE.U32 UR22, UR8, UR10, URZ ;  /* 0x0000000a081672a5 */ /* 0x000fc6000f8e00ff */
[----:B------:R-:W-:Y:S01]  /*2320*/  UMOV UR16, UR17 ;  /* 0x0000001100107c82 */ /* 0x000fe20008000000 */
[----:B------:R-:W-:Y:S02]  /*2330*/  USHF.R.U32.HI UR4, URZ, UR26, UR4 ;  /* 0x0000001aff047299 */ /* 0x000fe40008011604 */
[----:B------:R-:W-:Y:S01]  /*2340*/  @UP3 USHF.R.U32.HI UR7, URZ, UR11, UR16 ;  /* 0x0000000bff073299 */ /* 0x000fe20008011610 */
[----:B------:R-:W-:Y:S01]  /*2350*/  UMOV UR18, UR19 ;  /* 0x0000001300127c82 */ /* 0x000fe20008000000 */
[----:B------:R-:W-:Y:S01]  /*2360*/  UMOV UR22, UR23 ;  /* 0x0000001700167c82 */ /* 0x000fe20008000000 */
[----:B------:R-:W-:Y:S02]  /*2370*/  USHF.R.U32.HI UR13, URZ, UR13, UR18 ;  /* 0x0000000dff0d7299 */ /* 0x000fe40008011612 */
[----:B------:R-:W-:Y:S02]  /*2380*/  USEL UR4, UR27, UR4, !UP0 ;  /* 0x000000041b047287 */ /* 0x000fe4000c000000 */
[----:B------:R-:W-:-:S02]  /*2390*/  @UP3 USHF.R.U32.HI UR8, URZ, UR11, UR22 ;  /* 0x0000000bff083299 */ /* 0x000fc40008011616 */
[----:B------:R-:W-:Y:S02]  /*23a0*/  UIMAD UR9, UR42, UR7, URZ ;  /* 0x000000072a0972a4 */ /* 0x000fe4000f8e02ff */
[----:B------:R-:W-:Y:S02]  /*23b0*/  USEL UR7, UR37, UR13, !UP2 ;  /* 0x0000000d25077287 */ /* 0x000fe4000d000000 */
[----:B------:R-:W-:Y:S02]  /*23c0*/  UIMAD UR12, UR42, UR8, URZ ;  /* 0x000000082a0c72a4 */ /* 0x000fe4000f8e02ff */
[----:B------:R-:W-:Y:S02]  /*23d0*/  UISETP.GE.AND UP0, UPT, UR4, UR9, UPT ;  /* 0x000000090400728c */ /* 0x000fe4000bf06270 */
[----:B------:R-:W-:Y:S02]  /*23e0*/  UIMAD.WIDE.U32 UR16, UR4, UR10, URZ ;  /* 0x0000000a041072a5 */ /* 0x000fe4000f8e00ff */
[----:B------:R-:W-:-:S02]  /*23f0*/  UISETP.GE.OR UP0, UPT, UR7, UR12, UP0 ;  /* 0x0000000c0700728c */ /* 0x000fc40008706670 */
        /* <DEDUP_REMOVED lines=19> */
.L_x_40:
[----:B------:R-:W2:Y:S02]  /*2530*/  LDCU UR4, c[0x0][0xb30] ;  /* 0x00016600ff0477ac */ /* 0x000ea40008000800 */
[----:B--2---:R-:W-:-:S09]  /*2540*/  UISETP.NE.AND UP0, UPT, UR4, 0x1, UPT ;  /* 0x000000010400788c */ /* 0x004fd2000bf05270 */
[----:B------:R-:W-:Y:S05]  /*2550*/  BRA.U UP0, `(.L_x_41) ;  /* 0x0000000100447547 */ /* 0x000fea000b800000 */
[----:B------:R-:W2:Y:S01]  /*2560*/  LDCU.128 UR12, c[0x0][0xb10] ;  /* 0x00016200ff0c77ac */ /* 0x000ea20008000c00 */
[----:B------:R-:W3:Y:S01]  /*2570*/  LDCU UR16, c[0x0][0xb0c] ;  /* 0x00016180ff1077ac */ /* 0x000ee20008000800 */
[----:B------:R-:W4:Y:S01]  /*2580*/  LDCU UR17, c[0x0][0xb20] ;  /* 0x00016400ff1177ac */ /* 0x000f220008000800 */
[----:B--2---:R-:W-:Y:S02]  /*2590*/  UIMAD.WIDE.U32 UR10, UR37, UR12, URZ ;  /* 0x0000000c250a72a5 */ /* 0x004fe4000f8e00ff */
[----:B------:R-:W-:Y:S02]  /*25a0*/  UIMAD.WIDE.U32 UR8, UR27, UR15, URZ ;  /* 0x0000000f1b0872a5 */ /* 0x000fe4000f8e00ff */
[----:B---3--:R-:W-:Y:S02]  /*25b0*/  UISETP.NE.AND UP2, UPT, UR16, 0x1, UPT ;  /* 0x000000011000788c */ /* 0x008fe4000bf45270 */
[----:B------:R-:W-:Y:S01]  /*25c0*/  UISETP.NE.AND UP0, UPT, UR14, 0x1, UPT ;  /* 0x000000010e00788c */ /* 0x000fe2000bf05270 */
[----:B------:R-:W-:-:S02]  /*25d0*/  UMOV UR7, UR11 ;  /* 0x0000000b00077c82 */ /* 0x000fc40008000000 */
[----:B------:R-:W-:Y:S01]  /*25e0*/  UMOV UR4, UR9 ;  /* 0x0000000900047c82 */ /* 0x000fe20008000000 */
[----:B------:R-:W-:Y:S02]  /*25f0*/  USHF.R.U32.HI UR7, URZ, UR13, UR7 ;  /* 0x0000000dff077299 */ /* 0x000fe40008011607 */
[----:B----4-:R-:W-:Y:S02]  /*2600*/  USHF.R.U32.HI UR4, URZ, UR17, UR4 ;  /* 0x00000011ff047299 */ /* 0x010fe40008011604 */
[----:B------:R-:W-:Y:S02]  /*2610*/  USEL UR7, UR37, UR7, !UP2 ;  /* 0x0000000725077287 */ /* 0x000fe4000d000000 */
[----:B------:R-:W-:-:S04]  /*2620*/  USEL UR4, UR27, UR4, !UP0 ;  /* 0x000000041b047287 */ /* 0x000fc8000c000000 */
[----:B------:R-:W-:Y:S02]  /*2630*/  UIADD3 UR8, UPT, UPT, UR7, -UR4, URZ ;  /* 0x8000000407087290 */ /* 0x000fe4000fffe0ff */
[----:B------:R-:W-:Y:S02]  /*2640*/  UIADD3 UR4, UPT, UPT, -UR7, UR4, URZ ;  /* 0x0000000407047290 */ /* 0x000fe4000fffe1ff */
[----:B------:R-:W-:Y:S02]  /*2650*/  UIMAD UR27, UR8, UR14, UR27 ;  /* 0x0000000e081b72a4 */ /* 0x000fe4000f8e021b */
[----:B------:R-:W-:-:S12]  /*2660*/  UIMAD UR37, UR4, UR16, UR37 ;  /* 0x00000010042572a4 */ /* 0x000fd8000f8e0225 */
.L_x_41:
[----:B------:R-:W-:Y:S01]  /*2670*/  VIADD R11, R11, 0x1 ;  /* 0x000000010b0b7836 */ /* 0x000fe20000000000 */
[----:B------:R-:W-:Y:S01]  /*2680*/  R2UR UR4, R147 ;  /* 0x00000000930472ca */ /* 0x000fe200000e0000 */
[----:B------:R-:W-:Y:S01]  /*2690*/  UIADD3 UR20, UPT, UPT, UR27, UR63, URZ ;  /* 0x0000003f1b147290 */ /* 0x000fe2000fffe0ff */
[----:B------:R-:W-:Y:S02]  /*26a0*/  PLOP3.LUT P1, PT, PT, PT, PT, 0x80, 0x8 ;  /* 0x000000000008781c */ /* 0x000fe40003f2f070 */
[----:B------:R-:W-:-:S04]  /*26b0*/  ISETP.NE.AND P0, PT, R11, 0x2, PT ;  /* 0x000000020b00780c */ /* 0x000fc80003f05270 */
[----:B------:R-:W-:Y:S02]  /*26c0*/  SEL R3, RZ, 0x1, P0 ;  /* 0x00000001ff037807 */ /* 0x000fe40000000000 */
[----:B------:R-:W-:Y:S02]  /*26d0*/  SEL R11, R11, RZ, P0 ;  /* 0x000000ff0b0b7207 */ /* 0x000fe40000000000 */
[----:B------:R-:W-:Y:S01]  /*26e0*/  LOP3.LUT R10, R10, R3, RZ, 0x3c, !PT ;  /* 0x000000030a0a7212 */ /* 0x000fe200078e3cff */
[----:B------:R-:W-:Y:S01]  /*26f0*/  UIADD3 UR16, UPT, UPT, UR37, UR4, URZ ;  /* 0x0000000425107290 */ /* 0x000fe2000fffe0ff */
[----:B------:R-:W-:Y:S11]  /*2700*/  BRA.U UP1, `(.L_x_42) ;  /* 0xfffffff101407547 */ /* 0x000ff6000b83ffff */
[----:B------:R-:W-:Y:S01]  /*2710*/  UIADD3 UR7, UPT, UPT, UR6, 0x30, URZ ;  /* 0x0000003006077890 */ /* 0x000fe2000fffe0ff */
[----:B------:R-:W-:-:S03]  /*2720*/  SHF.L.U32 R3, R12, 0x1f, RZ ;  /* 0x0000001f0c037819 */ /* 0x000fc600000006ff */
[----:B------:R-:W-:-:S09]  /*2730*/  ULEA UR4, UR5, UR7, 0x3 ;  /* 0x0000000705047291 */ /* 0x000fd2000f8e18ff */
[----:B------:R-:W2:Y:S02]  /*2740*/  SYNCS.PHASECHK.TRANS64.TRYWAIT P0, [UR4], R3 ;  /* 0x00000003ff0075a7 */ /* 0x000ea40008001104 */
[----:B--2---:R-:W-:Y:S05]  /*2750*/  @!P0 BRA `(.L_x_43) ;  /* 0x0000006400388947 */ /* 0x004fea0003800000 */
.L_x_119:
[----:B------:R-:W-:-:S04]  /*2760*/  UIADD3 UR4, UPT, UPT, UR5, 0x1, URZ ;  /* 0x0000000105047890 */ /* 0x000fc8000fffe0ff */
[----:B------:R-:W-:-:S04]  /*2770*/  UISETP.NE.AND UP0, UPT, UR4, 0x6, UPT ;  /* 0x000000060400788c */ /* 0x000fc8000bf05270 */
[----:B------:R-:W-:Y:S02]  /*2780*/  USEL UR6, URZ, 0x1, UP0 ;  /* 0x00000001ff067887 */ /* 0x000fe40008000000 */
[----:B------:R-:W-:-:S04]  /*2790*/  USEL UR4, UR4, URZ, UP0 ;  /* 0x000000ff04047287 */ /* 0x000fc80008000000 */
[----:B------:R-:W-:Y:S01]  /*27a0*/  ULEA UR5, UR4, UR7, 0x3 ;  /* 0x0000000704057291 */ /* 0x000fe2000f8e18ff */
[----:B------:R-:W-:-:S04]  /*27b0*/  LOP3.LUT R2, R12, UR6, RZ, 0x3c, !PT ;  /* 0x000000060c027c12 */ /* 0x000fc8000f8e3cff */
[----:B-1----:R-:W-:-:S04]  /*27c0*/  SHF.L.U32 R3, R2, 0x1f, RZ ;  /* 0x0000001f02037819 */ /* 0x002fc800000006ff */
[----:B------:R-:W1:Y:S02]  /*27d0*/  SYNCS.PHASECHK.TRANS64.TRYWAIT P0, [UR5], R3 ;  /* 0x00000003ff0075a7 */ /* 0x000e640008001105 */
[----:B-1----:R-:W-:Y:S05]  /*27e0*/  @!P0 BRA `(.L_x_44) ;  /* 0x00000064002c8947 */ /* 0x002fea0003800000 */
.L_x_121:
        /* <DEDUP_REMOVED lines=9> */
.L_x_123:
        /* <DEDUP_REMOVED lines=9> */
.L_x_125:
        /* <DEDUP_REMOVED lines=9> */
.L_x_127:
[----:B------:R-:W-:-:S04]  /*29a0*/  UIADD3 UR4, UPT, UPT, UR4, 0x1, URZ ;  /* 0x0000000104047890 */ /* 0x000fc8000fffe0ff */
[----:B------:R-:W-:-:S04]  /*29b0*/  UISETP.NE.AND UP0, UPT, UR4, 0x6, UPT ;  /* 0x000000060400788c */ /* 0x000fc8000bf05270 */
[----:B------:R-:W-:Y:S02]  /*29c0*/  USEL UR5, URZ, 0x1, UP0 ;  /* 0x00000001ff057887 */ /* 0x000fe40008000000 */
[----:B------:R-:W-:-:S04]  /*29d0*/  USEL UR4, UR4, URZ, UP0 ;  /* 0x000000ff04047287 */ /* 0x000fc80008000000 */
[----:B------:R-:W-:Y:S01]  /*29e0*/  ULEA UR4, UR4, UR7, 0x3 ;  /* 0x0000000704047291 */ /* 0x000fe2000f8e18ff */
[----:B-1----:R-:W-:-:S04]  /*29f0*/  LOP3.LUT R3, R2, UR5, RZ, 0x3c, !PT ;  /* 0x0000000502037c12 */ /* 0x002fc8000f8e3cff */
[----:B------:R-:W-:Y:S01]  /*2a00*/  SHF.L.U32 R3, R3, 0x1f, RZ ;  /* 0x0000001f03037819 */ /* 0x000fe200000006ff */
[----:B------:R-:W-:-:S07]  /*2a10*/  IMAD.U32 R0, RZ, RZ, UR4 ;  /* 0x00000004ff007e24 */ /* 0x000fce000f8e00ff */
.L_x_48:
[----:B-1----:R1:W2:Y:S02]  /*2a20*/  SYNCS.PHASECHK.TRANS64.TRYWAIT P0, [R0+URZ], R3 ;  /* 0x00000003000075a7 */ /* 0x0022a400080011ff */
[----:B--2---:R-:W-:Y:S05]  /*2a30*/  @!P0 NANOSLEEP.SYNCS 0x989680 ;  /* 0x009896800000895d */ /* 0x004fea0003900000 */
[----:B------:R-:W2:Y:S02]  /*2a40*/  @!P0 SYNCS.PHASECHK.TRANS64 P0, [R0+URZ], R3 ;  /* 0x00000003000085a7 */ /* 0x000ea400080010ff */
[----:B--2---:R-:W-:Y:S05]  /*2a50*/  @P0 EXIT ;  /* 0x000000000000094d */ /* 0x004fea0003800000 */
[----:B------:R-:W-:Y:S05]  /*2a60*/  BRA `(.L_x_48) ;  /* 0xfffffffc00ec7947 */ /* 0x000fea000383ffff */
.L_x_22:
[----:B------:R-:W-:-:S04]  /*2a70*/  UISETP.NE.AND UP0, UPT, UR45, URZ, UPT ;  /* 0x000000ff2d00728c */ /* 0x000fc8000bf05270 */
[----:B------:R-:W-:-:S09]  /*2a80*/  UISETP.NE.OR UP0, UPT, UR17, 0x1, UP0 ;  /* 0x000000011100788c */ /* 0x000fd20008705670 */
[----:B------:R-:W-:Y:S05]  /*2a90*/  BRA.U UP0, `(.L_x_49) ;  /* 0x0000000500487547 */ /* 0x000fea000b800000 */
[----:B------:R-:W-:Y:S01]  /*2aa0*/  ISETP.GE.U32.AND P2, PT, R0, 0x2, PT ;  /* 0x000000020000780c */ /* 0x000fe20003f46070 */
[----:B------:R-:W-:Y:S01]  /*2ab0*/  IMAD.MOV.U32 R12, RZ, RZ, 0x1 ;  /* 0x00000001ff0c7424 */ /* 0x000fe200078e00ff */
[----:B------:R-:W-:Y:S02]  /*2ac0*/  CS2R R10, SRZ ;  /* 0x00000000000a7805 */ /* 0x000fe4000001ff00 */
[----:B------:R-:W-:Y:S01]  /*2ad0*/  CS2R R8, SRZ ;  /* 0x0000000000087805 */ /* 0x000fe2000001ff00 */
[----:B------:R-:W-:Y:S01]  /*2ae0*/  UMOV UR6, 0x400 ;  /* 0x0000040000067882 */ /* 0x000fe20000000000 */
[----:B------:R-:W-:Y:S01]  /*2af0*/  UMOV UR5, URZ ;  /* 0x000000ff00057c82 */ /* 0x000fe20008000000 */
[----:B------:R-:W-:-:S12]  /*2b00*/  ULEA UR6, UR45, UR6, 0x18 ;  /* 0x000000062d067291 */ /* 0x000fd8000f8ec0ff */
.L_x_53:
[----:B------:R-:W-:Y:S02]  /*2b10*/  LEA R2, R8, UR6, 0x3 ;  /* 0x0000000608027c11 */ /* 0x000fe4000f8e18ff */
[----:B------:R-:W-:-:S03]  /*2b20*/  SHF.L.U32 R5, R9, 0x1f, RZ ;  /* 0x0000001f09057819 */ /* 0x000fc600000006ff */
[----:B------:R-:W-:Y:S01]  /*2b30*/  VIADD R4, R2, 0x100 ;  /* 0x0000010002047836 */ /* 0x000fe20000000000 */
[----:B------:R-:W1:Y:S02]  /*2b40*/  SYNCS.PHASECHK.TRANS64.TRYWAIT P0, [R2+URZ+0xf0], R5 ;  /* 0x0000f005020075a7 */ /* 0x000e6400080011ff */
[----:B-1----:R-:W-:Y:S05]  /*2b50*/  @!P0 BRA `(.L_x_50) ;  /* 0x0000006000b08947 */ /* 0x002fea0003800000 */
.L_x_128:
[----:B------:R-:W-:Y:S01]  /*2b60*/  ULEA UR4, UR5, UR6, 0x3 ;  /* 0x0000000605047291 */ /* 0x000fe2000f8e18ff */
[----:B------:R-:W-:Y:S02]  /*2b70*/  PRMT R4, RZ, 0x654, R4 ;  /* 0x00000654ff047816 */ /* 0x000fe40000000004 */
[----:B-1----:R-:W-:Y:S01]  /*2b80*/  SHF.L.U32 R5, R12, 0x1f, RZ ;  /* 0x0000001f0c057819 */ /* 0x002fe200000006ff */
[----:B------:R-:W-:Y:S01]  /*2b90*/  UIADD3 UR7, UPT, UPT, UR4, 0x90, URZ ;  /* 0x0000009004077890 */ /* 0x000fe2000fffe0ff */
[----:B------:R1:W-:Y:S05]  /*2ba0*/  SYNCS.ARRIVE.TRANS64.RED.A1T0 RZ, [R4+URZ], RZ ;  /* 0x000000ff04ff79a7 */ /* 0x0003ea00081004ff */
[----:B------:R-:W-:Y:S01]  /*2bb0*/  IMAD.U32 R7, RZ, RZ, UR7 ;  /* 0x00000007ff077e24 */ /* 0x000fe2000f8e00ff */
[----:B------:R-:W2:Y:S04]  /*2bc0*/  SYNCS.PHASECHK.TRANS64.TRYWAIT P0, [UR4+0xa0], R5 ;  /* 0x0000a005ff0075a7 */ /* 0x000ea80008001104 */
[----:B------:R-:W-:Y:S01]  /*2bd0*/  PRMT R6, R0, 0x654, R7 ;  /* 0x0000065400067816 */ /* 0x000fe20000000007 */
[----:B-1----:R-:W-:Y:S01]  /*2be0*/  @!P2 IMAD.MOV.U32 R4, RZ, RZ, 0x10 ;  /* 0x00000010ff04a424 */ /* 0x002fe200078e00ff */
[----:B--2---:R-:W-:Y:S06]  /*2bf0*/  @!P0 BRA `(.L_x_51) ;  /* 0x00000060009c8947 */ /* 0x004fec0003800000 */
.L_x_130:
[----:B------:R-:W-:Y:S01]  /*2c00*/  ULEA UR8, UR5, UR6, 0x4 ;  /* 0x0000000605087291 */ /* 0x000fe2000f8e20ff */
[----:B------:R-:W-:Y:S01]  /*2c10*/  SEL R3, R6, R3, !P2 ;  /* 0x0000000306037207 */ /* 0x000fe20005000000 */
[----:B------:R-:W-:Y:S01]  /*2c20*/  UIADD3 UR9, UPT, UPT, UR4, 0x90, URZ ;  /* 0x0000009004097890 */ /* 0x000fe2000fffe0ff */
[----:B-1----:R-:W-:Y:S01]  /*2c30*/  LEA R2, R11, UR6, 0x3 ;  /* 0x000000060b027c11 */ /* 0x002fe2000f8e18ff */
[----:B------:R-:W-:Y:S01]  /*2c40*/  UIADD3 UR8, UPT, UPT, UR8, 0x120, URZ ;  /* 0x0000012008087890 */ /* 0x000fe2000fffe0ff */
[----:B------:R-:W-:Y:S01]  /*2c50*/  SHF.L.U32 R5, R10, 0x1f, RZ ;  /* 0x0000001f0a057819 */ /* 0x000fe200000006ff */
[----:B------:R1:W-:Y:S01]  /*2c60*/  @!P2 SYNCS.ARRIVE.TRANS64.RED RZ, [R3+URZ], R4 ;  /* 0x0000000403ffa9a7 */ /* 0x0003e200080004ff */
[----:B------:R-:W-:Y:S01]  /*2c70*/  UIADD3 UR4, UPT, UPT, UR5, 0x1, URZ ;  /* 0x0000000105047890 */ /* 0x000fe2000fffe0ff */
[----:B------:R-:W-:-:S03]  /*2c80*/  VIADD R8, R8, 0x1 ;  /* 0x0000000108087836 */ /* 0x000fc60000000000 */
[----:B------:R-:W-:Y:S02]  /*2c90*/  UISETP.NE.AND UP0, UPT, UR4, 0x2, UPT ;  /* 0x000000020400788c */ /* 0x000fe4000bf05270 */
[----:B------:R-:W-:Y:S06]  /*2ca0*/  UGETNEXTWORKID.BROADCAST [UR8], [UR9] ;  /* 0x00000000080073ca */ /* 0x000fec0008000100 */
[----:B------:R-:W-:Y:S01]  /*2cb0*/  USEL UR7, URZ, 0x1, UP0 ;  /* 0x00000001ff077887 */ /* 0x000fe20008000000 */
[----:B------:R-:W-:Y:S01]  /*2cc0*/  ISETP.NE.AND P0, PT, R8, 0x2, PT ;  /* 0x000000020800780c */ /* 0x000fe20003f05270 */
[----:B------:R-:W-:Y:S01]  /*2cd0*/  USEL UR5, UR4, URZ, UP0 ;  /* 0x000000ff04057287 */ /* 0x000fe20008000000 */
[----:B------:R-:W2:Y:S03]  /*2ce0*/  SYNCS.PHASECHK.TRANS64.TRYWAIT P1, [R2+URZ+0x90], R5 ;  /* 0x00009005020075a7 */ /* 0x000ea600080211ff */
[----:B------:R-:W-:Y:S01]  /*2cf0*/  LOP3.LUT R12, R12, UR7, RZ, 0x3c, !PT ;  /* 0x000000070c0c7c12 */ /* 0x000fe2000f8e3cff */
[----:B-12---:R-:W-:Y:S07]  /*2d00*/  @!P1 BRA `(.L_x_52) ;  /* 0x0000006000709947 */ /* 0x006fee0003800000 */
.L_x_131:
[C---:B------:R-:W-:Y:S01]  /*2d10*/  LEA R4, R11.reuse, UR6, 0x4 ;  /* 0x000000060b047c11 */ /* 0x040fe2000f8e20ff */
[----:B-1----:R-:W-:Y:S01]  /*2d20*/  VIADD R2, R2, 0xa0 ;  /* 0x000000a002027836 */ /* 0x002fe20000000000 */
[----:B------:R-:W-:Y:S01]  /*2d30*/  SEL R8, R8, RZ, P0 ;  /* 0x000000ff08087207 */ /* 0x000fe20000000000 */
[----:B------:R-:W-:-:S03]  /*2d40*/  VIADD R11, R11, 0x1 ;  /* 0x000000010b0b7836 */ /* 0x000fc60000000000 */
[----:B------:R-:W1:Y:S01]  /*2d50*/  LDS.128 R4, [R4+0x120] ;  /* 0x0001200004047984 */ /* 0x000e620000000c00 */
[----:B------:R-:W-:Y:S02]  /*2d60*/  PRMT R2, RZ, 0x654, R2 ;  /* 0x00000654ff027816 */ /* 0x000fe40000000002 */
[C---:B------:R-:W-:Y:S01]  /*2d70*/  ISETP.NE.AND P1, PT, R11.reuse, 0x2, PT ;  /* 0x000000020b00780c */ /* 0x040fe20003f25270 */
[----:B------:R-:W-:Y:S01]  /*2d80*/  @!PT LDS RZ, [RZ] ;  /* 0x00000000fffff984 */ /* 0x000fe20000000800 */
[----:B------:R-:W-:Y:S01]  /*2d90*/  @!PT LDS RZ, [RZ] ;  /* 0x00000000fffff984 */ /* 0x000fe20000000800 */
[----:B------:R-:W-:Y:S01]  /*2da0*/  @!PT LDS RZ, [RZ] ;  /* 0x00000000fffff984 */ /* 0x000fe20000000800 */
[----:B------:R-:W-:Y:S01]  /*2db0*/  @!PT LDS RZ, [RZ] ;  /* 0x00000000fffff984 */ /* 0x000fe20000000800 */
[----:B------:R2:W-:Y:S06]  /*2dc0*/  MEMBAR.ALL.CTA ;  /* 0x0000000000007992 */ /* 0x0005ec0000008000 */
[----:B--2---:R-:W2:Y:S01]  /*2dd0*/  FENCE.VIEW.ASYNC.S ;  /* 0x00000000000073c6 */ /* 0x004ea20000000000 */
[----:B------:R-:W-:Y:S01]  /*2de0*/  SEL R11, R11, RZ, P1 ;  /* 0x000000ff0b0b7207 */ /* 0x000fe20000800000 */
[----:B--2---:R2:W-:Y:S01]  /*2df0*/  SYNCS.ARRIVE.TRANS64.RED.A1T0 RZ, [R2+URZ], RZ ;  /* 0x000000ff02ff79a7 */ /* 0x0045e200081004ff */
[----:B-1----:R-:W-:-:S02]  /*2e00*/  LOP3.LUT P3, RZ, R6, 0x1, RZ, 0xc0, !PT ;  /* 0x0000000106ff7812 */ /* 0x002fc4000786c0ff */
[----:B------:R-:W-:-:S04]  /*2e10*/  SEL R5, RZ, 0x1, P1 ;  /* 0x00000001ff057807 */ /* 0x000fc80000800000 */
[----:B------:R-:W-:Y:S02]  /*2e20*/  LOP3.LUT R10, R10, R5, RZ, 0x3c, !PT ;  /* 0x000000050a0a7212 */ /* 0x000fe400078e3cff */
[----:B--2---:R-:W-:-:S04]  /*2e30*/  SEL R2, RZ, 0x1, P0 ;  /* 0x00000001ff027807 */ /* 0x004fc80000000000 */
[----:B------:R-:W-:Y:S01]  /*2e40*/  LOP3.LUT R9, R9, R2, RZ, 0x3c, !PT ;  /* 0x0000000209097212 */ /* 0x000fe200078e3cff */
[----:B------:R-:W-:Y:S06]  /*2e50*/  @P3 BRA `(.L_x_53) ;  /* 0xfffffffc002c3947 */ /* 0x000fec000383ffff */
[----:B------:R-:W-:Y:S01]  /*2e60*/  ULEA UR4, UR5, UR6, 0x3 ;  /* 0x0000000605047291 */ /* 0x000fe2000f8e18ff */
[----:B------:R-:W-:-:S08]  /*2e70*/  SHF.L.U32 R3, R12, 0x1f, RZ ;  /* 0x0000001f0c037819 */ /* 0x000fd000000006ff */
[----:B------:R-:W1:Y:S02]  /*2e80*/  SYNCS.PHASECHK.TRANS64 P0, [UR4+0xa0], R3 ;  /* 0x0000a003ff0075a7 */ /* 0x000e640008001004 */
[----:B-1----:R-:W-:Y:S05]  /*2e90*/  @P0 BRA `(.L_x_54) ;  /* 0x0000000000080947 */ /* 0x002fea0003800000 */
[----:B------:R-:W1:Y:S02]  /*2ea0*/  SYNCS.PHASECHK.TRANS64.TRYWAIT P0, [UR4+0xa0], R3 ;  /* 0x0000a003ff0075a7 */ /* 0x000e640008001104 */
[----:B-1----:R-:W-:Y:S05]  /*2eb0*/  @!P0 BRA `(.L_x_55) ;  /* 0x0000006000188947 */ /* 0x002fea0003800000 */
.L_x_54:
[----:B------:R-:W-:-:S04]  /*2ec0*/  UIADD3 UR7, UPT, UPT, UR5, 0x1, URZ ;  /* 0x0000000105077890 */ /* 0x000fc8000fffe0ff */
[----:B------:R-:W-:-:S04]  /*2ed0*/  UISETP.NE.AND UP0, UPT, UR7, 0x2, UPT ;  /* 0x000000020700788c */ /* 0x000fc8000bf05270 */
[----:B------:R-:W-:Y:S02]  /*2ee0*/  USEL UR8, URZ, 0x1, UP0 ;  /* 0x00000001ff087887 */ /* 0x000fe40008000000 */
[----:B------:R-:W-:-:S04]  /*2ef0*/  USEL UR7, UR7, URZ, UP0 ;  /* 0x000000ff07077287 */ /* 0x000fc80008000000 */
[----:B------:R-:W-:Y:S01]  /*2f00*/  ULEA UR7, UR7, UR6, 0x3 ;  /* 0x0000000607077291 */ /* 0x000fe2000f8e18ff */
[----:B-1----:R-:W-:-:S04]  /*2f10*/  LOP3.LUT R3, R12, UR8, RZ, 0x3c, !PT ;  /* 0x000000080c037c12 */ /* 0x002fc8000f8e3cff */
[----:B------:R-:W-:-:S04]  /*2f20*/  SHF.L.U32 R0, R3, 0x1f, RZ ;  /* 0x0000001f03007819 */ /* 0x000fc800000006ff */
[----:B------:R-:W1:Y:S02]  /*2f30*/  SYNCS.PHASECHK.TRANS64 P0, [UR7+0xa0], R0 ;  /* 0x0000a000ff0075a7 */ /* 0x000e640008001007 */
[----:B-1----:R-:W-:Y:S05]  /*2f40*/  @P0 EXIT ;  /* 0x000000000000094d */ /* 0x002fea0003800000 */
[----:B------:R-:W-:Y:S02]  /*2f50*/  SHF.L.U32 R3, R3, 0x1f, RZ ;  /* 0x0000001f03037819 */ /* 0x000fe400000006ff */
[----:B------:R-:W-:-:S07]  /*2f60*/  MOV R0, UR7 ;  /* 0x0000000700007c02 */ /* 0x000fce0008000f00 */
.L_x_56:
[----:B-1----:R1:W2:Y:S02]  /*2f70*/  SYNCS.PHASECHK.TRANS64.TRYWAIT P0, [R0+URZ+0xa0], R3 ;  /* 0x0000a003000075a7 */ /* 0x0022a400080011ff */
[----:B--2---:R-:W-:Y:S05]  /*2f80*/  @!P0 NANOSLEEP.SYNCS 0x989680 ;  /* 0x009896800000895d */ /* 0x004fea0003900000 */
[----:B------:R-:W2:Y:S02]  /*2f90*/  @!P0 SYNCS.PHASECHK.TRANS64 P0, [R0+URZ+0xa0], R3 ;  /* 0x0000a003000085a7 */ /* 0x000ea400080010ff */
[----:B--2---:R-:W-:Y:S05]  /*2fa0*/  @P0 EXIT ;  /* 0x000000000000094d */ /* 0x004fea0003800000 */
[----:B------:R-:W-:Y:S05]  /*2fb0*/  BRA `(.L_x_56) ;  /* 0xfffffffc00ec7947 */ /* 0x000fea000383ffff */
.L_x_49:
[----:B------:R-:W-:Y:S05]  /*2fc0*/  BRA.U UP4, `(.L_x_57) ;  /* 0x0000000d04bc7547 */ /* 0x000fea000b800000 */
[----:B------:R-:W-:Y:S01]  /*2fd0*/  UMOV UR4, 0x40 ;  /* 0x0000004000047882 */ /* 0x000fe20000000000 */
[----:B------:R-:W-:Y:S01]  /*2fe0*/  NOP ;  /* 0x0000000000007918 */ /* 0x000fe20000000000 */
[----:B------:R-:W-:Y:S01]  /*2ff0*/  ULEA UR5, UR45, UR4, 0x18 ;  /* 0x000000042d057291 */ /* 0x000fe2000f8ec0ff */
[----:B------:R-:W-:Y:S02]  /*3000*/  UMOV UR6, 0x400 ;  /* 0x0000040000067882 */ /* 0x000fe40000000000 */
[----:B------:R-:W-:-:S06]  /*3010*/  ULEA UR6, UR45, UR6, 0x18 ;  /* 0x000000062d067291 */ /* 0x000fcc000f8ec0ff */
[----:B------:R-:W1:Y:S02]  /*3020*/  LDS.U8 R0, [UR5+0x1c] ;  /* 0x00001c05ff007984 */ /* 0x000e640008000000 */
[----:B-1----:R-:W-:-:S13]  /*3030*/  ISETP.NE.AND P0, PT, R0, RZ, PT ;  /* 0x000000ff0000720c */ /* 0x002fda0003f05270 */
[----:B------:R-:W-:Y:S05]  /*3040*/  @P0 BRA `(.L_x_58) ;  /* 0x0000000000580947 */ /* 0x000fea0003800000 */
[----:B------:R-:W-:-:S13]  /*3050*/  ELECT P0, URZ, PT ;  /* 0x0000000000ff782f */ /* 0x000fda0003800000 */
[----:B------:R-:W-:Y:S05]  /*3060*/  @!P0 BRA `(.L_x_59) ;  /* 0x0000000000608947 */ /* 0x000fea0003800000 */
[----:B------:R-:W-:Y:S01]  /*3070*/  UMOV UR4, 0x10 ;  /* 0x0000001000047882 */ /* 0x000fe20000000000 */
[----:B------:R-:W-:Y:S01]  /*3080*/  HFMA2 R0, -RZ, RZ, 0, 5.9604644775390625e-08 ;  /* 0x00000001ff007431 */ /* 0x000fe200000001ff */
[----:B------:R-:W-:-:S03]  /*3090*/  MOV R3, 0xffff ;  /* 0x0000ffff00037802 */ /* 0x000fc60000000f00 */
[----:B------:R-:W-:Y:S04]  /*30a0*/  DEPBAR.LE SB1, 0x36 ;  /* 0x00009d800000791a */ /* 0x000fe80000000000 */
[----:B------:R-:W1:Y:S02]  /*30b0*/  UTCATOMSWS.FIND_AND_SET.ALIGN UP0, UR4, UR4 ;  /* 0x00000004000475e3 */ /* 0x000e640008000800 */
[----:B-1----:R-:W-:Y:S01]  /*30c0*/  MOV R4, UR4 ;  /* 0x0000000400047c02 */ /* 0x002fe20008000f00 */
[----:B------:R-:W-:Y:S06]  /*30d0*/  BRA.U UP0, `(.L_x_60) ;  /* 0x0000000100187547 */ /* 0x000fec000b800000 */
.L_x_61:
[----:B------:R-:W-:Y:S05]  /*30e0*/  NANOSLEEP 0x64 ;  /* 0x000000640000795d */ /* 0x000fea0003800000 */
[----:B------:R-:W-:-:S05]  /*30f0*/  UMOV UR4, 0x10 ;  /* 0x0000001000047882 */ /* 0x000fca0000000000 */
[----:B------:R-:W-:Y:S04]  /*3100*/  DEPBAR.LE SB1, 0x36 ;  /* 0x00009d800000791a */ /* 0x000fe80000000000 */
[----:B------:R-:W1:Y:S02]  /*3110*/  UTCATOMSWS.FIND_AND_SET.ALIGN UP0, UR4, UR4 ;  /* 0x00000004000475e3 */ /* 0x000e640008000800 */
[----:B-1----:R-:W-:Y:S01]  /*3120*/  MOV R4, UR4 ;  /* 0x0000000400047c02 */ /* 0x002fe20008000f00 */
[----:B------:R-:W-:Y:S05]  /*3130*/  BRA.U !UP0, `(.L_x_61) ;  /* 0xfffffffd08e87547 */ /* 0x000fea000b83ffff */
.L_x_60:
[-C--:B------:R-:W-:Y:S02]  /*3140*/  SHF.L.U32 R3, R3, R4.reuse, RZ ;  /* 0x0000000403037219 */ /* 0x080fe400000006ff */
[----:B------:R-:W-:Y:S01]  /*3150*/  SHF.L.U32 R0, R0, R4, RZ ;  /* 0x0000000400007219 */ /* 0x000fe200000006ff */
[----:B------:R-:W-:Y:S02]  /*3160*/  IMAD.SHL.U32 R4, R4, 0x20, RZ ;  /* 0x0000002004047824 */ /* 0x000fe400078e00ff */
[----:B------:R1:W-:Y:S04]  /*3170*/  ATOMS.OR RZ, [UR5+0x14], R3 ;  /* 0x00001403ffff798c */ /* 0x0003e8000b000005 */
[----:B------:R1:W-:Y:S04]  /*3180*/  ATOMS.OR RZ, [UR5+0x18], R0 ;  /* 0x00001800ffff798c */ /* 0x0003e8000b000005 */
[----:B------:R1:W-:Y:S01]  /*3190*/  STS [UR6+0x140], R4 ;  /* 0x00014004ff007988 */ /* 0x0003e20008000806 */
[----:B------:R-:W-:Y:S05]  /*31a0*/  BRA `(.L_x_59) ;  /* 0x0000000000107947 */ /* 0x000fea0003800000 */
.L_x_58:
[----:B------:R-:W-:Y:S02]  /*31b0*/  MOV R0, 0xffffffff ;  /* 0xffffffff00007802 */ /* 0x000fe40000000f00 */
[----:B------:R-:W-:-:S03]  /*31c0*/  MOV R4, 0x31f0 ;  /* 0x000031f000047802 */ /* 0x000fc60000000f00 */
[----:B------:R1:W-:Y:S04]  /*31d0*/  STS [UR6+0x140], R0 ;  /* 0x00014000ff007988 */ /* 0x0003e80008000806 */
[----:B-1---5:R-:W-:Y:S05]  /*31e0*/  CALL.REL.NOINC `($__internal_1_$__cuda_sm10x_tcgen05_guardrail_trap_phase_invalid_during_alloc) ;  /* 0x0000006000d87944 */ /* 0x022fea0003c00000 */
.L_x_59:
[----:B------:R-:W-:Y:S05]  /*31f0*/  WARPSYNC.ALL ;  /* 0x0000000000007948 */ /* 0x000fea0003800000 */
[----:B------:R-:W2:Y:S01]  /*3200*/  S2UR UR4, SR_CgaCtaId ;  /* 0x00000000000479c3 */ /* 0x000ea20000008800 */
[----:B------:R-:W-:Y:S01]  /*3210*/  UMOV UR26, 0x400 ;  /* 0x00000400001a7882 */ /* 0x000fe20000000000 */
[----:B------:R-:W-:-:S06]  /*3220*/  NOP ;  /* 0x0000000000007918 */ /* 0x000fcc0000000000 */
[----:B------:R-:W-:Y:S06]  /*3230*/  BAR.ARV 0x6, 0xa0 ;  /* 0x0182800000007b1d */ /* 0x000fec0000002000 */
[----:B------:R-:W3:Y:S01]  /*3240*/  LDCU UR5, c[0x0][0x38c] ;  /* 0x00007180ff0577ac */ /* 0x000ee20008000800 */
[----:B------:R-:W-:Y:S01]  /*3250*/  LOP3.LUT R2, R2, 0xffff, RZ, 0xc0, !PT ;  /* 0x0000ffff02027812 */ /* 0x000fe200078ec0ff */
[----:B------:R-:W-:Y:S01]  /*3260*/  IMAD.MOV.U32 R11, RZ, RZ, 0x1 ;  /* 0x00000001ff0b7424 */ /* 0x000fe200078e00ff */
[----:B------:R-:W-:Y:S01]  /*3270*/  CS2R R8, SRZ ;  /* 0x0000000000087805 */ /* 0x000fe2000001ff00 */
[----:B------:R-:W4:Y:S01]  /*3280*/  LDCU UR7, c[0x0][0x38c] ;  /* 0x00007180ff0777ac */ /* 0x000f220008000800 */
[----:B------:R-:W-:Y:S01]  /*3290*/  R2UR UR27, R2 ;  /* 0x00000000021b72ca */ /* 0x000fe200000e0000 */
[----:B------:R-:W-:Y:S01]  /*32a0*/  IMAD.MOV.U32 R10, RZ, RZ, RZ ;  /* 0x000000ffff0a7224 */ /* 0x000fe200078e00ff */
[----:B------:R-:W-:Y:S01]  /*32b0*/  UMOV UR31, URZ ;  /* 0x000000ff001f7c82 */ /* 0x000fe20008000000 */
[----:B------:R-:W-:Y:S01]  /*32c0*/  UMOV UR22, URZ ;  /* 0x000000ff00167c82 */ /* 0x000fe20008000000 */
[----:B--2---:R-:W-:Y:S01]  /*32d0*/  ULEA UR26, UR4, UR26, 0x18 ;  /* 0x0000001a041a7291 */ /* 0x004fe2000f8ec0ff */
[----:B------:R-:W-:Y:S01]  /*32e0*/  UMOV UR38, 0x0 ;  /* 0x0000000000267882 */ /* 0x000fe20000000000 */
[----:B------:R-:W-:-:S02]  /*32f0*/  UMOV UR39, 0x82004a0 ;  /* 0x082004a000277882 */ /* 0x000fc40000000000 */
[----:B------:R-:W-:Y:S02]  /*3300*/  UIADD3 UR4, UPT, UPT, UR26, 0x8400, URZ ;  /* 0x000084001a047890 */ /* 0x000fe4000fffe0ff */
[----:B------:R-:W-:Y:S02]  /*3310*/  UIADD3 UR6, UPT, UPT, UR26, 0x20400, URZ ;  /* 0x000204001a067890 */ /* 0x000fe4000fffe0ff */
[----:B---3--:R-:W-:Y:S01]  /*3320*/  UIADD3 UR5, UPT, UPT, UR5, 0x7f, URZ ;  /* 0x0000007f05057890 */ /* 0x008fe2000fffe0ff */
[----:B-1----:R-:W1:Y:S01]  /*3330*/  LDS R0, [UR26+0x140] ;  /* 0x0001401aff007984 */ /* 0x002e620008000800 */
[----:B------:R-:W-:Y:S01]  /*3340*/  UMOV UR36, 0x0 ;  /* 0x0000000000247882 */ /* 0x000fe20000000000 */
[----:B------:R-:W-:Y:S01]  /*3350*/  UMOV UR37, 0x82004a0 ;  /* 0x082004a000257882 */ /* 0x000fe20000000000 */
[----:B------:R-:W-:Y:S02]  /*3360*/  USHF.R.S32.HI UR40, URZ, 0x1f, UR5 ;  /* 0x0000001fff287899 */ /* 0x000fe40008011405 */
[----:B----4-:R-:W-:-:S02]  /*3370*/  UISETP.GE.AND UP4, UPT, UR7, 0x1, UPT ;  /* 0x000000010700788c */ /* 0x010fc4000bf86270 */
[----:B------:R-:W-:Y:S02]  /*3380*/  ULEA.HI UR40, UR40, UR5, URZ, 0x7 ;  /* 0x0000000528287291 */ /* 0x000fe4000f8f38ff */
[----:B------:R-:W-:Y:S02]  /*3390*/  USHF.R.U32.HI UR5, URZ, 0x4, UR4 ;  /* 0x00000004ff057899 */ /* 0x000fe40008011604 */
[----:B------:R-:W-:Y:S02]  /*33a0*/  USHF.R.S32.HI UR40, URZ, 0x7, UR40 ;  /* 0x00000007ff287899 */ /* 0x000fe40008011428 */
[----:B------:R-:W-:Y:S02]  /*33b0*/  USHF.R.U32.HI UR4, URZ, 0x4, UR6 ;  /* 0x00000004ff047899 */ /* 0x000fe40008011606 */
[----:B------:R-:W-:Y:S02]  /*33c0*/  UISETP.LT.AND UP0, UPT, UR40, 0x1, UPT ;  /* 0x000000012800788c */ /* 0x000fe4000bf01270 */
[----:B------:R-:W-:-:S02]  /*33d0*/  ULOP3.LUT UR5, UR5, 0x3fff, URZ, 0xc0, !UPT ;  /* 0x00003fff05057892 */ /* 0x000fc4000f8ec0ff */
[----:B------:R-:W-:Y:S02]  /*33e0*/  ULOP3.LUT UR4, UR4, 0x3fff, URZ, 0xc0, !UPT ;  /* 0x00003fff04047892 */ /* 0x000fe4000f8ec0ff */
[----:B------:R-:W-:Y:S02]  /*33f0*/  USEL UR41, UR40, 0x1, !UP0 ;  /* 0x0000000128297887 */ /* 0x000fe4000c000000 */
[----:B------:R-:W-:Y:S02]  /*3400*/  ULOP3.LUT UR28, UR5, 0x10000, URZ, 0xfc, !UPT ;  /* 0x00010000051c7892 */ /* 0x000fe4000f8efcff */
[----:B------:R-:W-:Y:S02]  /*3410*/  ULOP3.LUT UR29, UR4, 0x10000, URZ, 0xfc, !UPT ;  /* 0x00010000041d7892 */ /* 0x000fe4000f8efcff */
[----:B------:R-:W-:Y:S01]  /*3420*/  UIADD3 UR41, UPT, UPT, -UR41, URZ, URZ ;  /* 0x000000ff29297290 */ /* 0x000fe2000fffe1ff */
[----:B------:R-:W-:Y:S01]  /*3430*/  UMOV UR34, 0x0 ;  /* 0x0000000000227882 */ /* 0x000fe20000000000 */
[----:B------:R-:W-:Y:S01]  /*3440*/  UMOV UR35, 0x82004a0 ;  /* 0x082004a000237882 */ /* 0x000fe20000000000 */
[----:B------:R-:W-:Y:S01]  /*3450*/  UMOV UR32, 0x0 ;  /* 0x0000000000207882 */ /* 0x000fe20000000000 */
[----:B------:R-:W-:Y:S01]  /*3460*/  UMOV UR33, 0x82004a0 ;  /* 0x082004a000217882 */ /* 0x000fe20000000000 */
[----:B-1----:R-:W-:-:S15]  /*3470*/  R2UR UR42, R0 ;  /* 0x00000000002a72ca */ /* 0x002fde00000e0000 */
.L_x_68:
[----:B------:R-:W-:Y:S02]  /*3480*/  LEA R0, R10, UR26, 0x3 ;  /* 0x0000001a0a007c11 */ /* 0x000fe4000f8e18ff */
[----:B------:R-:W-:Y:S02]  /*3490*/  SHF.L.U32 R5, R9, 0x1f, RZ ;  /* 0x0000001f09057819 */ /* 0x000fe400000006ff */
[----:B------:R-:W-:Y:S01]  /*34a0*/  PLOP3.LUT P0, PT, PT, PT, UP4, 0x80, 0x8 ;  /* 0x000000000008781c */ /* 0x000fe20003f0f048 */
[----:B------:R-:W-:Y:S01]  /*34b0*/  VIADD R3, R0, 0xa0 ;  /* 0x000000a000037836 */ /* 0x000fe20000000000 */
[----:B-1----:R-:W1:Y:S02]  /*34c0*/  SYNCS.PHASECHK.TRANS64.TRYWAIT P1, [R0+URZ+0x90], R5 ;  /* 0x00009005000075a7 */ /* 0x002e6400080211ff */
[----:B-1-3--:R-:W-:Y:S09]  /*34d0*/  @!P1 BRA `(.L_x_62) ;  /* 0x0000005800a89947 */ /* 0x00aff20003800000 */
.L_x_133:
[----:B------:R-:W-:Y:S01]  /*34e0*/  LEA R4, R10, UR26, 0x4 ;  /* 0x0000001a0a047c11 */ /* 0x000fe2000f8e20ff */
[----:B------:R-:W-:Y:S01]  /*34f0*/  @UP4 ULEA UR4, UR22, UR26, 0x3 ;  /* 0x0000001a16044291 */ /* 0x000fe2000f8e18ff */
[----:B------:R-:W-:Y:S01]  /*3500*/  PLOP3.LUT P2, PT, PT, PT, PT, 0x80, 0x8 ;  /* 0x000000000008781c */ /* 0x000fe20003f4f070 */
[----:B------:R-:W-:Y:S01]  /*3510*/  ULEA UR30, UR31, UR26, 0x3 ;  /* 0x0000001a1f1e7291 */ /* 0x000fe2000f8e18ff */
[----:B------:R-:W-:Y:S01]  /*3520*/  PRMT R3, RZ, 0x654, R3 ;  /* 0x00000654ff037816 */ /* 0x000fe20000000003 */
[----:B------:R-:W-:Y:S01]  /*3530*/  ULEA UR11, UR31, UR42, 0x7 ;  /* 0x0000002a1f0b7291 */ /* 0x000fe2000f8e38ff */
[----:B-1----:R-:W1:Y:S01]  /*3540*/  LDS.128 R4, [R4+0x120] ;  /* 0x0001200004047984 */ /* 0x002e620000000c00 */
[----:B------:R-:W-:Y:S02]  /*3550*/  @P0 SHF.L.U32 R2, R8, 0x1f, RZ ;  /* 0x0000001f08020819 */ /* 0x000fe400000006ff */
[----:B------:R-:W-:Y:S01]  /*3560*/  SHF.L.U32 R0, R11, 0x1f, RZ ;  /* 0x0000001f0b007819 */ /* 0x000fe200000006ff */
[----:B------:R-:W-:Y:S01]  /*3570*/  @!PT LDS RZ, [RZ] ;  /* 0x00000000fffff984 */ /* 0x000fe20000000800 */
[----:B------:R-:W-:Y:S01]  /*3580*/  @!PT LDS RZ, [RZ] ;  /* 0x00000000fffff984 */ /* 0x000fe20000000800 */
[----:B------:R-:W-:Y:S01]  /*3590*/  @!PT LDS RZ, [RZ] ;  /* 0x00000000fffff984 */ /* 0x000fe20000000800 */
[----:B------:R-:W-:Y:S01]  /*35a0*/  @!PT LDS RZ, [RZ] ;  /* 0x00000000fffff984 */ /* 0x000fe20000000800 */
[----:B------:R2:W-:Y:S06]  /*35b0*/  MEMBAR.ALL.CTA ;  /* 0x0000000000007992 */ /* 0x0005ec0000008000 */
[----:B--2---:R-:W2:Y:S02]  /*35c0*/  FENCE.VIEW.ASYNC.S ;  /* 0x00000000000073c6 */ /* 0x004ea40000000000 */
[----:B--2---:R2:W-:Y:S01]  /*35d0*/  SYNCS.ARRIVE.TRANS64.RED.A1T0 RZ, [R3+URZ], RZ ;  /* 0x000000ff03ff79a7 */ /* 0x0045e200081004ff */
[----:B------:R2:W3:Y:S01]  /*35e0*/  @P0 SYNCS.PHASECHK.TRANS64.TRYWAIT P2, [UR4], R2 ;  /* 0x00000002ff0005a7 */ /* 0x0004e20008041104 */
[----:B-1----:R-:W-:Y:S01]  /*35f0*/  LOP3.LUT P1, RZ, R6, 0x1, RZ, 0xc0, !PT ;  /* 0x0000000106ff7812 */ /* 0x002fe2000782c0ff */
[----:B------:R-:W1:Y:S02]  /*3600*/  SYNCS.PHASECHK.TRANS64.TRYWAIT P0, [UR30+0xd0], R0 ;  /* 0x0000d000ff0075a7 */ /* 0x000e64000800111e */
[----:B-123--:R-:W-:Y:S10]  /*3610*/  @!P0 BRA `(.L_x_63) ;  /* 0x00000058006c8947 */ /* 0x00eff40003800000 */
.L_x_135:
[----:B------:R-:W-:Y:S01]  /*3620*/  IADD3 R10, PT, PT, R10, 0x1, RZ ;  /* 0x000000010a0a7810 */ /* 0x000fe20007ffe0ff */
[----:B------:R-:W-:Y:S06]  /*3630*/  BRA.U !UP4, `(.L_x_64) ;  /* 0x000000010cc07547 */ /* 0x000fec000b800000 */
[----:B------:R-:W-:Y:S01]  /*3640*/  UPLOP3.LUT UP2, UPT, UPT, UPT, UPT, 0x40, 0x4 ;  /* 0x000000000004789c */ /* 0x000fe20003f4e870 */
[----:B------:R-:W-:Y:S01]  /*3650*/  UMOV UR24, UR41 ;  /* 0x0000002900187c82 */ /* 0x000fe20008000000 */
[----:B------:R-:W-:Y:S01]  /*3660*/  UMOV UR23, UR40 ;  /* 0x0000002800177c82 */ /* 0x000fe20008000000 */
[----:B------:R-:W-:-:S08]  /*3670*/  UMOV UR10, UR22 ;  /* 0x00000016000a7c82 */ /* 0x000fd00008000000 */
.L_x_67:
[----:B------:R-:W-:Y:S02]  /*3680*/  UIADD3 UR24, UPT, UPT, UR24, 0x1, URZ ;  /* 0x0000000118187890 */ /* 0x000fe4000fffe0ff */
[----:B--2---:R-:W-:Y:S02]  /*3690*/  ULEA UR5, UR10, UR26, 0x3 ;  /* 0x0000001a0a057291 */ /* 0x004fe4000f8e18ff */
[----:B------:R-:W-:Y:S01]  /*36a0*/  UISETP.NE.AND UP3, UPT, UR24, URZ, UPT ;  /* 0x000000ff1800728c */ /* 0x000fe2000bf65270 */
[----:B---3--:R-:W-:Y:S10]  /*36b0*/  @P2 BRA `(.L_x_65) ;  /* 0x00000000000c2947 */ /* 0x008ff40003800000 */
[----:B-1----:R-:W-:Y:S04]  /*36c0*/  SHF.L.U32 R3, R8, 0x1f, RZ ;  /* 0x0000001f08037819 */ /* 0x002fe800000006ff */
[----:B------:R-:W1:Y:S02]  /*36d0*/  SYNCS.PHASECHK.TRANS64.TRYWAIT P0, [UR5], R3 ;  /* 0x00000003ff0075a7 */ /* 0x000e640008001105 */
[----:B-1----:R-:W-:Y:S05]  /*36e0*/  @!P0 BRA `(.L_x_66) ;  /* 0x0000005800508947 */ /* 0x002fea0003800000 */
.L_x_65:
[----:B------:R-:W-:Y:S01]  /*36f0*/  UISETP.NE.AND UP0, UPT, UR23, 0x1, UPT ;  /* 0x000000011700788c */ /* 0x000fe2000bf05270 */
[----:B------:R-:W-:Y:S01]  /*3700*/  PLOP3.LUT P2, PT, PT, PT, PT, 0x80, 0x8 ;  /* 0x000000000008781c */ /* 0x000fe20003f4f070 */
[----:B------:R-:W-:Y:S02]  /*3710*/  UIADD3 UR4, UPT, UPT, UR10, 0x1, URZ ;  /* 0x000000010a047890 */ /* 0x000fe4000fffe0ff */
[----:B------:R-:W-:Y:S02]  /*3720*/  UIADD3 UR25, UPT, UPT, UR5, 0x30, URZ ;  /* 0x0000003005197890 */ /* 0x000fe4000fffe0ff */
[----:B------:R-:W-:Y:S01]  /*3730*/  UISETP.NE.AND UP1, UPT, UR4, 0x6, UPT ;  /* 0x000000060400788c */ /* 0x000fe2000bf25270 */
[----:B------:R-:W-:Y:S01]  /*3740*/  PLOP3.LUT P0, PT, PT, PT, UP0, 0x80, 0x8 ;  /* 0x000000000008781c */ /* 0x000fe20003f0f008 */
[----:B------:R-:W-:Y:S02]  /*3750*/  UIADD3 UR23, UPT, UPT, UR23, -0x1, URZ ;  /* 0xffffffff17177890 */ /* 0x000fe4000fffe0ff */
[----:B------:R-:W-:Y:S02]  /*3760*/  USEL UR6, URZ, 0x1, UP1 ;  /* 0x00000001ff067887 */ /* 0x000fe40008800000 */
[----:B------:R-:W-:Y:S01]  /*3770*/  USEL UR22, UR4, URZ, UP1 ;  /* 0x000000ff04167287 */ /* 0x000fe20008800000 */
[----:B------:R-:W-:Y:S01]  /*3780*/  UMOV UR7, 0x40004040 ;  /* 0x4000404000077882 */ /* 0x000fe20000000000 */
[----:B------:R-:W-:Y:S02]  /*3790*/  UMOV UR5, 0x40004040 ;  /* 0x4000404000057882 */ /* 0x000fe40000000000 */
[----:B------:R-:W-:Y:S01]  /*37a0*/  @UP0 ULEA UR4, UR22, UR26, 0x3 ;  /* 0x0000001a16040291 */ /* 0x000fe2000f8e18ff */
[----:B------:R-:W-:Y:S01]  /*37b0*/  LOP3.LUT R8, R8, UR6, RZ, 0x3c, !PT ;  /* 0x0000000608087c12 */ /* 0x000fe2000f8e3cff */
[----:B------:R-:W-:Y:S01]  /*37c0*/  ULEA UR6, UR10, UR29, 0xa ;  /* 0x0000001d0a067291 */ /* 0x000fe2000f8e50ff */
[----:B------:R-:W-:Y:S02]  /*37d0*/  UMOV UR21, 0x40004040 ;  /* 0x4000404000157882 */ /* 0x000fe40000000000 */
[----:B-1----:R-:W-:Y:S01]  /*37e0*/  @P0 SHF.L.U32 R0, R8, 0x1f, RZ ;  /* 0x0000001f08000819 */ /* 0x002fe200000006ff */
[----:B------:R-:W-:Y:S02]  /*37f0*/  UIADD3 UR20, UPT, UPT, UR6, 0x2, URZ ;  /* 0x0000000206147890 */ /* 0x000fe4000fffe0ff */
[----:B------:R-:W-:Y:S01]  /*3800*/  UIADD3 UR16, UPT, UPT, UR6, 0x4, URZ ;  /* 0x0000000406107890 */ /* 0x000fe2000fffe0ff */
[----:B------:R2:W3:Y:S01]  /*3810*/  @P0 SYNCS.PHASECHK.TRANS64.TRYWAIT P2, [UR4], R0 ;  /* 0x00000000ff0005a7 */ /* 0x0004e20008041104 */
[----:B------:R-:W-:Y:S02]  /*3820*/  ULEA UR4, UR10, UR28, 0xa ;  /* 0x0000001c0a047291 */ /* 0x000fe4000f8e50ff */
[----:B------:R-:W-:Y:S02]  /*3830*/  UIADD3 UR12, UPT, UPT, UR6, 0x6, URZ ;  /* 0x00000006060c7890 */ /* 0x000fe4000fffe0ff */
[----:B------:R-:W-:Y:S02]  /*3840*/  UIADD3 UR18, UPT, UPT, UR4, 0x2, URZ ;  /* 0x0000000204127890 */ /* 0x000fe4000fffe0ff */
[----:B------:R-:W-:Y:S02]  /*3850*/  UIADD3 UR14, UPT, UPT, UR4, 0x4, URZ ;  /* 0x00000004040e7890 */ /* 0x000fe4000fffe0ff */
[----:B------:R-:W-:Y:S01]  /*3860*/  UIADD3 UR8, UPT, UPT, UR4, 0x6, URZ ;  /* 0x0000000604087890 */ /* 0x000fe2000fffe0ff */
[----:B------:R2:W-:Y:S01]  /*3870*/  UTCIMMA gdesc[UR4], gdesc[UR6], tmem[UR11], tmem[UR38], idesc[UR39], UP2 ;  /* 0x00ff2606040075ea */ /* 0x0005e2000900010b */
[----:B------:R-:W-:Y:S01]  /*3880*/  UPLOP3.LUT UP2, UPT, UPT, UPT, UPT, 0x80, 0x8 ;  /* 0x000000000008789c */ /* 0x000fe20003f4f070 */
[----:B------:R-:W-:Y:S01]  /*3890*/  UMOV UR19, 0x40004040 ;  /* 0x4000404000137882 */ /* 0x000fe20000000000 */
[----:B------:R-:W-:Y:S01]  /*38a0*/  UMOV UR17, 0x40004040 ;  /* 0x4000404000117882 */ /* 0x000fe20000000000 */
[----:B------:R2:W-:Y:S01]  /*38b0*/  UTCIMMA gdesc[UR18], gdesc[UR20], tmem[UR11], tmem[UR36], idesc[UR37], UPT ;  /* 0x00ff2414120075ea */ /* 0x0005e2000b80010b */
[----:B------:R-:W-:Y:S01]  /*38c0*/  UMOV UR15, 0x40004040 ;  /* 0x40004040000f7882 */ /* 0x000fe20000000000 */
[----:B------:R-:W-:Y:S01]  /*38d0*/  UMOV UR13, 0x40004040 ;  /* 0x40004040000d7882 */ /* 0x000fe20000000000 */
[----:B------:R-:W-:Y:S01]  /*38e0*/  UMOV UR9, 0x40004040 ;  /* 0x4000404000097882 */ /* 0x000fe20000000000 */
[----:B------:R2:W-:Y:S01]  /*38f0*/  UTCIMMA gdesc[UR14], gdesc[UR16], tmem[UR11], tmem[UR34], idesc[UR35], UPT ;  /* 0x00ff22100e0075ea */ /* 0x0005e2000b80010b */
[----:B------:R2:W-:Y:S01]  /*3900*/  UTCIMMA gdesc[UR8], gdesc[UR12], tmem[UR11], tmem[UR32], idesc[UR33], UPT ;  /* 0x00ff200c080075ea */ /* 0x0005e2000b80010b */
[----:B------:R2:W-:Y:S01]  /*3910*/  UTCBAR.MULTICAST [UR25], URZ, UR27 ;  /* 0x000000ff190073e9 */ /* 0x0005e2000800081b */
[----:B------:R-:W-:Y:S01]  /*3920*/  UMOV UR10, UR22 ;  /* 0x00000016000a7c82 */ /* 0x000fe20008000000 */
[----:B------:R-:W-:Y:S05]  /*3930*/  BRA.U UP3, `(.L_x_67) ;  /* 0xfffffffd03507547 */ /* 0x000fea000b83ffff */
.L_x_64:
[----:B--2---:R-:W-:Y:S01]  /*3940*/  UIADD3 UR4, UPT, UPT, UR31, 0x1, URZ ;  /* 0x000000011f047890 */ /* 0x004fe2000fffe0ff */
[C---:B------:R-:W-:Y:S01]  /*3950*/  ISETP.NE.AND P0, PT, R10.reuse, 0x2, PT ;  /* 0x000000020a00780c */ /* 0x040fe20003f05270 */
[----:B------:R-:W-:Y:S02]  /*3960*/  UIADD3 UR5, UPT, UPT, UR30, 0xb0, URZ ;  /* 0x000000b01e057890 */ /* 0x000fe4000fffe0ff */
[----:B------:R-:W-:Y:S01]  /*3970*/  UISETP.NE.AND UP0, UPT, UR4, 0x4, UPT ;  /* 0x000000040400788c */ /* 0x000fe2000bf05270 */
[----:B-1----:R-:W-:Y:S02]  /*3980*/  SEL R0, RZ, 0x1, P0 ;  /* 0x00000001ff007807 */ /* 0x002fe40000000000 */
[----:B------:R-:W-:Y:S01]  /*3990*/  SEL R10, R10, RZ, P0 ;  /* 0x000000ff0a0a7207 */ /* 0x000fe20000000000 */
[----:B------:R-:W-:Y:S01]  /*39a0*/  USEL UR6, URZ, 0x1, UP0 ;  /* 0x00000001ff067887 */ /* 0x000fe20008000000 */
[----:B------:R-:W-:Y:S01]  /*39b0*/  LOP3.LUT R9, R9, R0, RZ, 0x3c, !PT ;  /* 0x0000000009097212 */ /* 0x000fe200078e3cff */
[----:B------:R-:W-:Y:S01]  /*39c0*/  USEL UR31, UR4, URZ, UP0 ;  /* 0x000000ff041f7287 */ /* 0x000fe20008000000 */
[----:B------:R1:W-:Y:S03]  /*39d0*/  UTCBAR [UR5], URZ ;  /* 0x000000ff050073e9 */ /* 0x0003e600080000ff */
[----:B------:R-:W-:Y:S01]  /*39e0*/  LOP3.LUT R11, R11, UR6, RZ, 0x3c, !PT ;  /* 0x000000060b0b7c12 */ /* 0x000fe2000f8e3cff */
[----:B------:R-:W-:Y:S07]  /*39f0*/  @P1 BRA `(.L_x_68) ;  /* 0xfffffff800a01947 */ /* 0x000fee000383ffff */
[----:B------:R-:W2:Y:S01]  /*3a00*/  S2UR UR8, SR_CgaCtaId ;  /* 0x00000000000879c3 */ /* 0x000ea20000008800 */
[----:B------:R-:W-:Y:S01]  /*3a10*/  ELECT P0, URZ, PT ;  /* 0x0000000000ff782f */ /* 0x000fe20003800000 */
[----:B------:R-:W-:Y:S01]  /*3a20*/  IMAD.MOV.U32 R0, RZ, RZ, 0x1 ;  /* 0x00000001ff007424 */ /* 0x000fe200078e00ff */
[----:B------:R-:W-:Y:S01]  /*3a30*/  UIADD3 UR26, UPT, UPT, UR26, 0xd0, URZ ;  /* 0x000000d01a1a7890 */ /* 0x000fe2000fffe0ff */
[----:B------:R-:W-:Y:S01]  /*3a40*/  SHF.L.U32 R3, R11, 0x1f, RZ ;  /* 0x0000001f0b037819 */ /* 0x000fe200000006ff */
[----:B------:R-:W-:-:S03]  /*3a50*/  UMOV UR4, 0x40 ;  /* 0x0000004000047882 */ /* 0x000fc60000000000 */
[----:B------:R-:W-:Y:S01]  /*3a60*/  UVIRTCOUNT.DEALLOC.SMPOOL 0x80 ;  /* 0x000000800000784c */ /* 0x000fe20000000000 */
[----:B--2---:R-:W-:Y:S02]  /*3a70*/  ULEA UR8, UR8, UR4, 0x18 ;  /* 0x0000000408087291 */ /* 0x004fe4000f8ec0ff */
[----:B------:R-:W-:-:S07]  /*3a80*/  ULEA UR4, UR31, UR26, 0x3 ;  /* 0x0000001a1f047291 */ /* 0x000fce000f8e18ff */
[----:B------:R2:W-:Y:S02]  /*3a90*/  @P0 STS.U8 [UR8+0x1c], R0 ;  /* 0x00001c00ff000988 */ /* 0x0005e40008000008 */
[----:B------:R-:W4:Y:S02]  /*3aa0*/  SYNCS.PHASECHK.TRANS64.TRYWAIT P0, [UR4], R3 ;  /* 0x00000003ff0075a7 */ /* 0x000f240008001104 */
[----:B--2-4-:R-:W-:Y:S05]  /*3ab0*/  @!P0 BRA `(.L_x_69) ;  /* 0x0000005400748947 */ /* 0x014fea0003800000 */
.L_x_138:
[----:B------:R-:W-:-:S04]  /*3ac0*/  UIADD3 UR4, UPT, UPT, UR31, 0x1, URZ ;  /* 0x000000011f047890 */ /* 0x000fc8000fffe0ff */
[----:B------:R-:W-:-:S04]  /*3ad0*/  UISETP.NE.AND UP0, UPT, UR4, 0x4, UPT ;  /* 0x000000040400788c */ /* 0x000fc8000bf05270 */
[----:B------:R-:W-:Y:S02]  /*3ae0*/  USEL UR6, URZ, 0x1, UP0 ;  /* 0x00000001ff067887 */ /* 0x000fe40008000000 */
[----:B------:R-:W-:-:S04]  /*3af0*/  USEL UR4, UR4, URZ, UP0 ;  /* 0x000000ff04047287 */ /* 0x000fc80008000000 */
[----:B-1----:R-:W-:Y:S01]  /*3b00*/  ULEA UR5, UR4, UR26, 0x3 ;  /* 0x0000001a04057291 */ /* 0x002fe2000f8e18ff */
[----:B------:R-:W-:-:S04]  /*3b10*/  LOP3.LUT R2, R11, UR6, RZ, 0x3c, !PT ;  /* 0x000000060b027c12 */ /* 0x000fc8000f8e3cff */
[----:B--2---:R-:W-:-:S04]  /*3b20*/  SHF.L.U32 R3, R2, 0x1f, RZ ;  /* 0x0000001f02037819 */ /* 0x004fc800000006ff */
[----:B------:R-:W1:Y:S02]  /*3b30*/  SYNCS.PHASECHK.TRANS64.TRYWAIT P0, [UR5], R3 ;  /* 0x00000003ff0075a7 */ /* 0x000e640008001105 */
[----:B-1----:R-:W-:Y:S05]  /*3b40*/  @!P0 BRA `(.L_x_70) ;  /* 0x0000005400688947 */ /* 0x002fea0003800000 */
.L_x_140:
        /* <DEDUP_REMOVED lines=9> */
.L_x_142:
[----:B------:R-:W-:-:S04]  /*3be0*/  UIADD3 UR4, UPT, UPT, UR4, 0x1, URZ ;  /* 0x0000000104047890 */ /* 0x000fc8000fffe0ff */
[----:B------:R-:W-:-:S04]  /*3bf0*/  UISETP.NE.AND UP0, UPT, UR4, 0x4, UPT ;  /* 0x000000040400788c */ /* 0x000fc8000bf05270 */
[----:B------:R-:W-:Y:S02]  /*3c00*/  USEL UR5, URZ, 0x1, UP0 ;  /* 0x00000001ff057887 */ /* 0x000fe40008000000 */
[----:B------:R-:W-:-:S04]  /*3c10*/  USEL UR4, UR4, URZ, UP0 ;  /* 0x000000ff04047287 */ /* 0x000fc80008000000 */
[----:B------:R-:W-:Y:S01]  /*3c20*/  ULEA UR4, UR4, UR26, 0x3 ;  /* 0x0000001a04047291 */ /* 0x000fe2000f8e18ff */
[----:B-1----:R-:W-:-:S04]  /*3c30*/  LOP3.LUT R3, R2, UR5, RZ, 0x3c, !PT ;  /* 0x0000000502037c12 */ /* 0x002fc8000f8e3cff */
[----:B------:R-:W-:-:S04]  /*3c40*/  SHF.L.U32 R3, R3, 0x1f, RZ ;  /* 0x0000001f03037819 */ /* 0x000fc800000006ff */
[----:B------:R-:W1:Y:S02]  /*3c50*/  SYNCS.PHASECHK.TRANS64.TRYWAIT P0, [UR4], R3 ;  /* 0x00000003ff0075a7 */ /* 0x000e640008001104 */
[----:B-1----:R-:W-:Y:S05]  /*3c60*/  @!P0 BRA `(.L_x_72) ;  /* 0x0000005400508947 */ /* 0x002fea0003800000 */
.L_x_144:
[----:B------:R-:W-:Y:S01]  /*3c70*/  NOP ;  /* 0x0000000000007918 */ /* 0x000fe20000000000 */
[----:B-1----:R-:W1:Y:S01]  /*3c80*/  LDS R0, [UR8+0x14] ;  /* 0x00001408ff007984 */ /* 0x002e620008000800 */
[----:B------:R-:W-:Y:S01]  /*3c90*/  ULOP3.LUT UR4, UR42, 0xffff, URZ, 0xc0, !UPT ;  /* 0x0000ffff2a047892 */ /* 0x000fe2000f8ec0ff */
[----:B------:R-:W-:Y:S01]  /*3ca0*/  UMOV UR5, 0xffff ;  /* 0x0000ffff00057882 */ /* 0x000fe20000000000 */
[----:B------:R-:W-:Y:S02]  /*3cb0*/  UMOV UR6, 0x1 ;  /* 0x0000000100067882 */ /* 0x000fe40000000000 */
[----:B------:R-:W-:-:S04]  /*3cc0*/  USHF.R.U32.HI UR4, URZ, 0x5, UR4 ;  /* 0x00000005ff047899 */ /* 0x000fc80008011604 */
[----:B------:R-:W-:Y:S02]  /*3cd0*/  USHF.L.U32 UR5, UR5, UR4, URZ ;  /* 0x0000000405057299 */ /* 0x000fe400080006ff */
[----:B------:R-:W-:-:S04]  /*3ce0*/  USHF.L.U32 UR4, UR6, UR4, URZ ;  /* 0x0000000406047299 */ /* 0x000fc800080006ff */
[----:B-1----:R-:W-:-:S04]  /*3cf0*/  LOP3.LUT R0, R0, UR5, RZ, 0xc0, !PT ;  /* 0x0000000500007c12 */ /* 0x002fc8000f8ec0ff */
[----:B------:R-:W-:-:S13]  /*3d00*/  ISETP.NE.AND P0, PT, R0, UR5, PT ;  /* 0x0000000500007c0c */ /* 0x000fda000bf05270 */
[----:B------:R-:W-:Y:S05]  /*3d10*/  @P0 BRA `(.L_x_73) ;  /* 0x0000000000580947 */ /* 0x000fea0003800000 */
[----:B------:R-:W1:Y:S02]  /*3d20*/  LDS R0, [UR8+0x18] ;  /* 0x00001808ff007984 */ /* 0x000e640008000800 */
[----:B-1----:R-:W-:-:S04]  /*3d30*/  LOP3.LUT R0, R0, UR4, RZ, 0xc0, !PT ;  /* 0x0000000400007c12 */ /* 0x002fc8000f8ec0ff */
[----:B------:R-:W-:-:S13]  /*3d40*/  ISETP.NE.AND P0, PT, R0, UR4, PT ;  /* 0x0000000400007c0c */ /* 0x000fda000bf05270 */
[----:B------:R-:W-:Y:S05]  /*3d50*/  @P0 BRA `(.L_x_74) ;  /* 0x00000000003c0947 */ /* 0x000fea0003800000 */
[----:B------:R-:W1:Y:S01]  /*3d60*/  S2R R2, SR_LANEID ;  /* 0x0000000000027919 */ /* 0x000e620000000000 */
[----:B------:R-:W-:Y:S01]  /*3d70*/  ULOP3.LUT UR5, URZ, UR5, URZ, 0x33, !UPT ;  /* 0x00000005ff057292 */ /* 0x000fe2000f8e33ff */
[----:B------:R-:W-:Y:S01]  /*3d80*/  LOP3.LUT R4, RZ, UR4, RZ, 0x33, !PT ;  /* 0x00000004ff047c12 */ /* 0x000fe2000f8e33ff */
[----:B------:R-:W-:Y:S02]  /*3d90*/  VOTEU.ANY UR4, UPT, PT ;  /* 0x0000000000047886 */ /* 0x000fe400038e0100 */
[----:B------:R-:W-:Y:S01]  /*3da0*/  UFLO.U32 UR4, UR4 ;  /* 0x00000004000472bd */ /* 0x000fe200080e0000 */
[----:B------:R-:W2:Y:S01]  /*3db0*/  REDUX UR6, R4 ;  /* 0x00000000040673c4 */ /* 0x000ea20000000000 */
[----:B------:R-:W-:-:S06]  /*3dc0*/  IMAD.U32 R0, RZ, RZ, UR5 ;  /* 0x00000005ff007e24 */ /* 0x000fcc000f8e00ff */
[----:B------:R4:W-:Y:S01]  /*3dd0*/  UTCATOMSWS.AND URZ, UR5 ;  /* 0x0000000500ff79e3 */ /* 0x0009e20008000000 */
[----:B------:R-:W3:Y:S01]  /*3de0*/  REDUX UR7, R0 ;  /* 0x00000000000773c4 */ /* 0x000ee20000000000 */
[----:B-1----:R-:W-:Y:S01]  /*3df0*/  ISETP.EQ.U32.AND P0, PT, R2, UR4, PT ;  /* 0x0000000402007c0c */ /* 0x002fe2000bf02070 */
[----:B--2---:R-:W-:Y:S01]  /*3e00*/  IMAD.U32 R2, RZ, RZ, UR6 ;  /* 0x00000006ff027e24 */ /* 0x004fe2000f8e00ff */
[----:B---3--:R-:W-:-:S11]  /*3e10*/  MOV R3, UR7 ;  /* 0x0000000700037c02 */ /* 0x008fd60008000f00 */
[----:B------:R4:W-:Y:S04]  /*3e20*/  @P0 ATOMS.AND RZ, [UR8+0x14], R3 ;  /* 0x00001403ffff098c */ /* 0x0009e8000a800008 */
[----:B------:R4:W-:Y:S01]  /*3e30*/  @P0 ATOMS.AND RZ, [UR8+0x18], R2 ;  /* 0x00001802ffff098c */ /* 0x0009e2000a800008 */
[----:B------:R-:W-:Y:S05]  /*3e40*/  BRA `(.L_x_75) ;  /* 0x0000000000147947 */ /* 0x000fea0003800000 */
.L_x_74:
[----:B------:R-:W-:Y:S02]  /*3e50*/  MOV R2, 0x3e70 ;  /* 0x00003e7000027802 */ /* 0x000fe40000000f00 */
[----:B---3-5:R-:W-:Y:S05]  /*3e60*/  CALL.REL.NOINC `($__internal_0_$__cuda_sm10x_tcgen05_guardrail_trap_col_being_dealloced_not_returned_by_alloc) ;  /* 0x0000005400ac7944 */ /* 0x028fea0003c00000 */
[----:B------:R-:W-:Y:S05]  /*3e70*/  BRA `(.L_x_75) ;  /* 0x0000000000087947 */ /* 0x000fea0003800000 */
.L_x_73:
[----:B------:R-:W-:Y:S02]  /*3e80*/  MOV R2, 0x3ea0 ;  /* 0x00003ea000027802 */ /* 0x000fe40000000f00 */
[----:B---3-5:R-:W-:Y:S05]  /*3e90*/  CALL.REL.NOINC `($__internal_2_$__cuda_sm10x_tcgen05_guardrail_trap_unallocated_columns_being_dealloced) ;  /* 0x0000005400b87944 */ /* 0x028fea0003c00000 */
.L_x_75:
[----:B------:R-:W-:Y:S01]  /*3ea0*/  NOP ;  /* 0x0000000000007918 */ /* 0x000fe20000000000 */
[----:B----4-:R-:W-:Y:S05]  /*3eb0*/  EXIT ;  /* 0x000000000000794d */ /* 0x010fea0003800000 */
.L_x_57:
[----:B------:R-:W-:-:S09]  /*3ec0*/  UISETP.NE.OR UP0, UPT, UR17, 0x3, !UP3 ;  /* 0x000000031100788c */ /* 0x000fd2000df05670 */
[----:B------:R-:W-:Y:S05]  /*3ed0*/  BRA.U UP0, `(.L_x_76) ;  /* 0x0000000d00807547 */ /* 0x000fea000b800000 */
[----:B------:R-:W1:Y:S01]  /*3ee0*/  LDCU UR32, c[0x0][0x370] ;  /* 0x00006e00ff2077ac */ /* 0x000e620008000800 */
[----:B------:R-:W2:Y:S01]  /*3ef0*/  LDC.64 R16, c[0x0][0x348] ;  /* 0x0000d200ff107b82 */ /* 0x000ea20000000a00 */
[----:B------:R-:W-:Y:S02]  /*3f00*/  HFMA2 R13, -RZ, RZ, 0, 0 ;  /* 0x00000000ff0d7431 */ /* 0x000fe400000001ff */
[----:B------:R-:W-:Y:S01]  /*3f10*/  IMAD.MOV.U32 R15, RZ, RZ, 0x1 ;  /* 0x00000001ff0f7424 */ /* 0x000fe200078e00ff */
[----:B------:R-:W1:Y:S01]  /*3f20*/  LDCU.128 UR28, c[0x0][0xb10] ;  /* 0x00016200ff1c77ac */ /* 0x000e620008000c00 */
[----:B------:R-:W-:Y:S01]  /*3f30*/  IMAD.MOV.U32 R14, RZ, RZ, RZ ;  /* 0x000000ffff0e7224 */ /* 0x000fe200078e00ff */
[----:B------:R-:W-:Y:S01]  /*3f40*/  MOV R7, 0x2000 ;  /* 0x0000200000077802 */ /* 0x000fe20000000f00 */
[----:B------:R-:W3:Y:S01]  /*3f50*/  LDCU UR27, c[0x0][0x374] ;  /* 0x00006e80ff1b77ac */ /* 0x000ee20008000800 */
[----:B------:R-:W4:Y:S01]  /*3f60*/  LDC.64 R2, c[0x0][0x888] ;  /* 0x00022200ff027b82 */ /* 0x000f220000000a00 */
[----:B------:R-:W3:Y:S01]  /*3f70*/  LDCU UR15, c[0x0][0xb0c] ;  /* 0x00016180ff0f77ac */ /* 0x000ee20008000800 */
[----:B------:R-:W2:Y:S06]  /*3f80*/  LDCU UR38, c[0x0][0xb20] ;  /* 0x00016400ff2677ac */ /* 0x000eac0008000800 */
[----:B------:R-:W4:Y:S01]  /*3f90*/  LDC.64 R4, c[0x0][0x890] ;  /* 0x00022400ff047b82 */ /* 0x000f220000000a00 */
[----:B------:R-:W2:Y:S01]  /*3fa0*/  LDCU UR4, c[0x0][0xb30] ;  /* 0x00016600ff0477ac */ /* 0x000ea20008000800 */
[----:B------:R-:W-:Y:S01]  /*3fb0*/  UMOV UR21, 0x400 ;  /* 0x0000040000157882 */ /* 0x000fe20000000000 */
[----:B-1----:R-:W-:-:S02]  /*3fc0*/  UIMAD.WIDE.U32 UR6, UR32, UR28, URZ ;  /* 0x0000001c200672a5 */ /* 0x002fc4000f8e00ff */
[----:B---3--:R-:W-:Y:S02]  /*3fd0*/  UIMAD.WIDE.U32 UR8, UR27, UR31, URZ ;  /* 0x0000001f1b0872a5 */ /* 0x008fe4000f8e00ff */
[----:B------:R-:W-:Y:S02]  /*3fe0*/  ULEA UR21, UR45, UR21, 0x18 ;  /* 0x000000152d157291 */ /* 0x000fe4000f8ec0ff */
[----:B------:R-:W-:Y:S02]  /*3ff0*/  UPLOP3.LUT UP3, UPT, UPT, UPT, UPT, 0x40, 0x4 ;  /* 0x000000000004789c */ /* 0x000fe40003f6e870 */
[----:B------:R-:W-:Y:S01]  /*4000*/  UIADD3 UR33, UPT, UPT, UR21, 0x68, URZ ;  /* 0x0000006815217890 */ /* 0x000fe2000fffe0ff */
[----:B------:R-:W-:Y:S01]  /*4010*/  UMOV UR6, UR7 ;  /* 0x0000000700067c82 */ /* 0x000fe20008000000 */
[----:B------:R-:W-:Y:S01]  /*4020*/  UMOV UR34, UR9 ;  /* 0x0000000900227c82 */ /* 0x000fe20008000000 */
[----:B------:R-:W-:Y:S02]  /*4030*/  UISETP.GE.AND UP0, UPT, UR42, 0x1, UPT ;  /* 0x000000012a00788c */ /* 0x000fe4000bf06270 */
[----:B------:R-:W-:Y:S01]  /*4040*/  UISETP.NE.AND UP4, UPT, UR42, 0x1, UPT ;  /* 0x000000012a00788c */ /* 0x000fe2000bf85270 */
[----:B------:R-:W1:Y:S01]  /*4050*/  LDCU.64 UR22, c[0x0][0xb28] ;  /* 0x00016500ff1677ac */ /* 0x000e620008000a00 */
[----:B------:R-:W-:-:S02]  /*4060*/  UISETP.NE.AND UP6, UPT, UR15, 0x1, UPT ;  /* 0x000000010f00788c */ /* 0x000fc4000bfc5270 */
[----:B------:R-:W-:Y:S02]  /*4070*/  UISETP.NE.AND UP5, UPT, UR30, 0x1, UPT ;  /* 0x000000011e00788c */ /* 0x000fe4000bfa5270 */
[----:B------:R-:W-:Y:S02]  /*4080*/  UIADD3 UR17, UPT, UPT, UR21, 0x60, URZ ;  /* 0x0000006015117890 */ /* 0x000fe4000fffe0ff */
[----:B------:R-:W-:Y:S02]  /*4090*/  UPRMT UR33, UR45, 0x654, UR33 ;  /* 0x000006542d217896 */ /* 0x000fe40008000021 */
[----:B------:R-:W-:Y:S02]  /*40a0*/  USHF.R.U32.HI UR35, URZ, UR29, UR6 ;  /* 0x0000001dff237299 */ /* 0x000fe40008011606 */
[----:B--2---:R-:W-:Y:S02]  /*40b0*/  USHF.R.U32.HI UR34, URZ, UR38, UR34 ;  /* 0x00000026ff227299 */ /* 0x004fe40008011622 */
[----:B------:R-:W-:-:S11]  /*40c0*/  UISETP.NE.AND UP2, UPT, UR4, 0x1, UPT ;  /* 0x000000010400788c */ /* 0x000fd6000bf45270 */
.L_x_85:
[C---:B------:R-:W-:Y:S02]  /*40d0*/  LEA R12, R14.reuse, UR21, 0x3 ;  /* 0x000000150e0c7c11 */ /* 0x040fe4000f8e18ff */
[----:B------:R-:W-:Y:S02]  /*40e0*/  SHF.L.U32 R9, R13, 0x1f, RZ ;  /* 0x0000001f0d097819 */ /* 0x000fe400000006ff */
[----:B------:R-:W-:Y:S02]  /*40f0*/  LEA R10, R14, UR21, 0x4 ;  /* 0x000000150e0a7c11 */ /* 0x000fe4000f8e20ff */
[----:B--2---:R-:W2:Y:S02]  /*4100*/  SYNCS.PHASECHK.TRANS64.TRYWAIT P0, [R12+URZ+0x90], R9 ;  /* 0x000090090c0075a7 */ /* 0x004ea400080011ff */
[----:B--2---:R-:W-:Y:S05]  /*4110*/  @!P0 BRA `(.L_x_77) ;  /* 0x00000050003c8947 */ /* 0x004fea0003800000 */
.L_x_145:
[----:B--2---:R-:W2:Y:S01]  /*4120*/  LDS.128 R8, [R10+0x120] ;  /* 0x000120000a087984 */ /* 0x004ea20000000c00 */
[----:B------:R-:W-:Y:S01]  /*4130*/  UISETP.GE.AND UP0, UPT, UR42, 0x1, UPT ;  /* 0x000000012a00788c */ /* 0x000fe2000bf06270 */
[----:B------:R-:W-:Y:S01]  /*4140*/  @!PT LDS RZ, [RZ] ;  /* 0x00000000fffff984 */ /* 0x000fe20000000800 */
[----:B------:R-:W-:Y:S01]  /*4150*/  @!PT LDS RZ, [RZ] ;  /* 0x00000000fffff984 */ /* 0x000fe20000000800 */
[----:B------:R-:W-:Y:S01]  /*4160*/  @!PT LDS RZ, [RZ] ;  /* 0x00000000fffff984 */ /* 0x000fe20000000800 */
[----:B------:R-:W-:Y:S01]  /*4170*/  @!PT LDS RZ, [RZ] ;  /* 0x00000000fffff984 */ /* 0x000fe20000000800 */
[----:B------:R3:W-:Y:S06]  /*4180*/  MEMBAR.ALL.CTA ;  /* 0x0000000000007992 */ /* 0x0007ec0000008000 */
[----:B---3--:R-:W3:Y:S01]  /*4190*/  FENCE.VIEW.ASYNC.S ;  /* 0x00000000000073c6 */ /* 0x008ee20000000000 */
[----:B--2---:R-:W-:Y:S11]  /*41a0*/  LOP3.LUT P0, RZ, R10, 0x1, RZ, 0xc0, !PT ;  /* 0x000000010aff7812 */ /* 0x004ff6000780c0ff */
[----:B------:R-:W-:Y:S02]  /*41b0*/  @!UPT UIADD3 URZ, UPT, UPT, URZ, URZ, URZ ;  /* 0x000000fffffff290 */ /* 0x000fe4000fffe0ff */
[----:B---3--:R-:W-:Y:S01]  /*41c0*/  VOTEU.ANY UP1, P0 ;  /* 0x0000000000ff7886 */ /* 0x008fe20000020100 */
[----:B------:R-:W-:Y:S11]  /*41d0*/  PLOP3.LUT P0, PT, PT, PT, UP1, 0x80, 0x8 ;  /* 0x000000000008781c */ /* 0x000ff60003f0f018 */
[----:B------:R-:W-:Y:S02]  /*41e0*/  @!UPT UIADD3 URZ, UPT, UPT, URZ, URZ, URZ ;  /* 0x000000fffffff290 */ /* 0x000fe4000fffe0ff */
[----:B------:R-:W-:Y:S02]  /*41f0*/  @P0 SHF.R.U32.HI R0, RZ, 0x10, R9 ;  /* 0x00000010ff000819 */ /* 0x000fe40000011609 */
[----:B------:R-:W-:Y:S02]  /*4200*/  @P0 MOV R6, R8 ;  /* 0x0000000800060202 */ /* 0x000fe40000000f00 */
[----:B------:R-:W-:Y:S01]  /*4210*/  @P0 R2UR UR4, R0 ;  /* 0x00000000000402ca */ /* 0x000fe200000e0000 */
[----:B------:R-:W-:Y:S01]  /*4220*/  VIADD R0, R12, 0xa0 ;  /* 0x000000a00c007836 */ /* 0x000fe20000000000 */
[----:B------:R-:W-:Y:S02]  /*4230*/  @P0 LOP3.LUT R8, R9, 0xffff, RZ, 0xc0, !PT ;  /* 0x0000ffff09080812 */ /* 0x000fe400078ec0ff */
[----:B------:R-:W-:Y:S02]  /*4240*/  @P0 R2UR UR6, R6 ;  /* 0x00000000060602ca */ /* 0x000fe400000e0000 */
[----:B------:R-:W-:Y:S02]  /*4250*/  PRMT R0, RZ, 0x654, R0 ;  /* 0x00000654ff007816 */ /* 0x000fe40000000000 */
[----:B------:R-:W-:Y:S02]  /*4260*/  @P0 R2UR UR5, R8 ;  /* 0x00000000080502ca */ /* 0x000fe400000e0000 */
[----:B------:R2:W-:Y:S03]  /*4270*/  SYNCS.ARRIVE.TRANS64.RED.A1T0 RZ, [R0+URZ], RZ ;  /* 0x000000ff00ff79a7 */ /* 0x0005e600081004ff */
[----:B------:R-:W-:Y:S04]  /*4280*/  @UP1 UMOV UR26, UR4 ;  /* 0x00000004001a1c82 */ /* 0x000fe80008000000 */
[----:B------:R-:W-:Y:S04]  /*4290*/  @UP1 UMOV UR14, UR6 ;  /* 0x00000006000e1c82 */ /* 0x000fe80008000000 */
[----:B------:R-:W-:Y:S01]  /*42a0*/  @UP1 UMOV UR13, UR5 ;  /* 0x00000005000d1c82 */ /* 0x000fe20008000000 */
[----:B------:R-:W-:Y:S05]  /*42b0*/  BRA.U !UP0, `(.L_x_78) ;  /* 0x0000000108a47547 */ /* 0x000fea000b800000 */
[----:B------:R-:W-:Y:S02]  /*42c0*/  UIMAD.WIDE.U32 UR8, UR13, UR31, URZ ;  /* 0x0000001f0d0872a5 */ /* 0x000fe4000f8e00ff */
[----:B------:R-:W-:Y:S02]  /*42d0*/  UIMAD.WIDE.U32 UR10, UR14, UR28, URZ ;  /* 0x0000001c0e0a72a5 */ /* 0x000fe4000f8e00ff */
[----:B------:R-:W-:Y:S02]  /*42e0*/  USEL UR4, UR27, UR34, !UP5 ;  /* 0x000000221b047287 */ /* 0x000fe4000e800000 */
[----:B------:R-:W-:Y:S02]  /*42f0*/  USEL UR7, UR32, UR35, !UP6 ;  /* 0x0000002320077287 */ /* 0x000fe4000f000000 */
[----:B-1----:R-:W-:Y:S02]  /*4300*/  UIMAD.WIDE.U32 UR18, UR4, UR22, URZ ;  /* 0x00000016041272a5 */ /* 0x002fe4000f8e00ff */
[----:B------:R-:W-:Y:S01]  /*4310*/  UIMAD.WIDE.U32 UR24, UR7, UR22, URZ ;  /* 0x00000016071872a5 */ /* 0x000fe2000f8e00ff */
[----:B------:R-:W-:Y:S02]  /*4320*/  UMOV UR5, UR9 ;  /* 0x0000000900057c82 */ /* 0x000fe40008000000 */
[----:B------:R-:W-:Y:S03]  /*4330*/  USHF.R.U32.HI UR6, URZ, UR38, UR5 ;  /* 0x00000026ff067299 */ /* 0x000fe60008011605 */
[----:B------:R-:W-:Y:S01]  /*4340*/  UMOV UR5, UR11 ;  /* 0x0000000b00057c82 */ /* 0x000fe20008000000 */
[----:B------:R-:W-:Y:S02]  /*4350*/  USEL UR6, UR13, UR6, !UP5 ;  /* 0x000000060d067287 */ /* 0x000fe4000e800000 */
[----:B------:R-:W-:Y:S02]  /*4360*/  USHF.R.U32.HI UR8, URZ, UR29, UR5 ;  /* 0x0000001dff087299 */ /* 0x000fe40008011605 */
[----:B------:R-:W-:Y:S01]  /*4370*/  UIMAD.WIDE.U32 UR10, UR6, UR22, URZ ;  /* 0x00000016060a72a5 */ /* 0x000fe2000f8e00ff */
[----:B------:R-:W-:Y:S02]  /*4380*/  UMOV UR5, UR19 ;  /* 0x0000001300057c82 */ /* 0x000fe40008000000 */
[----:B------:R-:W-:Y:S03]  /*4390*/  @UP4 USHF.R.U32.HI UR4, URZ, UR23, UR5 ;  /* 0x00000017ff044299 */ /* 0x000fe60008011605 */
[----:B------:R-:W-:Y:S01]  /*43a0*/  UMOV UR5, UR25 ;  /* 0x0000001900057c82 */ /* 0x000fe20008000000 */
[----:B------:R-:W-:Y:S02]  /*43b0*/  UIMAD UR4, UR42, UR4, URZ ;  /* 0x000000042a0472a4 */ /* 0x000fe4000f8e02ff */
[----:B------:R-:W-:Y:S02]  /*43c0*/  @UP4 USHF.R.U32.HI UR7, URZ, UR23, UR5 ;  /* 0x00000017ff074299 */ /* 0x000fe40008011605 */
[----:B------:R-:W-:Y:S02]  /*43d0*/  USEL UR5, UR14, UR8, !UP6 ;  /* 0x000000080e057287 */ /* 0x000fe4000f000000 */
[----:B------:R-:W-:Y:S02]  /*43e0*/  UIMAD UR8, UR42, UR7, URZ ;  /* 0x000000072a0872a4 */ /* 0x000fe4000f8e02ff */
[----:B------:R-:W-:Y:S03]  /*43f0*/  UISETP.GE.AND UP0, UPT, UR6, UR4, UPT ;  /* 0x000000040600728c */ /* 0x000fe6000bf06270 */
[----:B------:R-:W-:Y:S01]  /*4400*/  UMOV UR4, UR11 ;  /* 0x0000000b00047c82 */ /* 0x000fe20008000000 */
[----:B------:R-:W-:Y:S02]  /*4410*/  UISETP.GE.OR UP0, UPT, UR5, UR8, UP0 ;  /* 0x000000080500728c */ /* 0x000fe40008706670 */
[----:B------:R-:W-:Y:S02]  /*4420*/  USHF.R.U32.HI UR4, URZ, UR23, UR4 ;  /* 0x00000017ff047299 */ /* 0x000fe40008011604 */
[----:B------:R-:W-:Y:S02]  /*4430*/  UIMAD.WIDE.U32 UR8, UR5, UR22, URZ ;  /* 0x00000016050872a5 */ /* 0x000fe4000f8e00ff */
[----:B------:R-:W-:Y:S04]  /*4440*/  USEL UR10, UR6, UR4, !UP4 ;  /* 0x00000004060a7287 */ /* 0x000fe8000e000000 */
[----:B------:R-:W-:Y:S01]  /*4450*/  UIADD3 UR11, UPT, UPT, -UR10, URZ, URZ ;  /* 0x000000ff0a0b7290 */ /* 0x000fe2000fffe1ff */
[----:B------:R-:W-:Y:S02]  /*4460*/  @!UP0 UMOV UR4, UR9 ;  /* 0x0000000900048c82 */ /* 0x000fe40008000000 */
[----:B------:R-:W-:Y:S02]  /*4470*/  @!UP0 USHF.R.U32.HI UR4, URZ, UR23, UR4 ;  /* 0x00000017ff048299 */ /* 0x000fe40008011604 */
[----:B------:R-:W-:Y:S02]  /*4480*/  UIMAD UR8, UR42, UR11, UR6 ;  /* 0x0000000b2a0872a4 */ /* 0x000fe4000f8e0206 */
[----:B------:R-:W-:Y:S04]  /*4490*/  @!UP0 USEL UR4, UR5, UR4, !UP4 ;  /* 0x0000000405048287 */ /* 0x000fe8000e000000 */
[----:B------:R-:W-:Y:S02]  /*44a0*/  @!UP0 UIMAD UR8, UR7, UR8, UR4 ;  /* 0x00000008070882a4 */ /* 0x000fe4000f8e0204 */
[----:B------:R-:W-:Y:S02]  /*44b0*/  @!UP0 UIADD3 UR9, UPT, UPT, UR10, -UR4, URZ ;  /* 0x800000040a098290 */ /* 0x000fe4000fffe0ff */
[----:B------:R-:W-:Y:S02]  /*44c0*/  UIADD3 UR4, UPT, UPT, -UR5, URZ, URZ ;  /* 0x000000ff05047290 */ /* 0x000fe4000fffe1ff */
[----:B------:R-:W-:Y:S02]  /*44d0*/  UIADD3 UR7, UPT, UPT, -UR6, URZ, URZ ;  /* 0x000000ff06077290 */ /* 0x000fe4000fffe1ff */
[----:B------:R-:W-:Y:S02]  /*44e0*/  @!UP0 UIMAD UR6, UR9, UR42, UR5 ;  /* 0x0000002a090682a4 */ /* 0x000fe4000f8e0205 */
[----:B------:R-:W-:Y:S02]  /*44f0*/  UIMAD UR14, UR15, UR4, UR14 ;  /* 0x000000040f0e72a4 */ /* 0x000fe4000f8e020e */
[----:B------:R-:W-:Y:S01]  /*4500*/  UIMAD UR13, UR30, UR7, UR13 ;  /* 0x000000071e0d72a4 */ /* 0x000fe2000f8e020d */
[----:B------:R-:W-:Y:S02]  /*4510*/  @!UP0 UMOV UR5, UR8 ;  /* 0x0000000800058c82 */ /* 0x000fe40008000000 */
[----:B------:R-:W-:Y:S02]  /*4520*/  UIMAD UR14, UR5, UR15, UR14 ;  /* 0x0000000f050e72a4 */ /* 0x000fe4000f8e020e */
[----:B------:R-:W-:Y:S11]  /*4530*/  UIMAD UR13, UR6, UR30, UR13 ;  /* 0x0000001e060d72a4 */ /* 0x000ff6000f8e020d */
[----:B------:R-:W-:Y:S01]  /*4540*/  @!UPT UIADD3 URZ, UPT, UPT, URZ, URZ, URZ ;  /* 0x000000fffffff290 */ /* 0x000fe2000fffe0ff */
.L_x_78:
[----:B------:R-:W3:Y:S01]  /*4550*/  @!UP2 LDCU.128 UR8, c[0x0][0xb10] ;  /* 0x00016200ff08a7ac */ /* 0x000ee20008000c00 */
[C---:B----4-:R-:W-:Y:S02]  /*4560*/  ISETP.NE.U32.AND P1, PT, R4.reuse, RZ, PT ;  /* 0x000000ff0400720c */ /* 0x050fe40003f25070 */
[----:B------:R-:W-:Y:S02]  /*4570*/  ISETP.NE.U32.AND P0, PT, R4, RZ, PT ;  /* 0x000000ff0400720c */ /* 0x000fe40003f05070 */
[C---:B------:R-:W-:Y:S02]  /*4580*/  ISETP.NE.AND.EX P1, PT, R5.reuse, RZ, PT, P1 ;  /* 0x000000ff0500720c */ /* 0x040fe40003f25310 */
[----:B------:R-:W-:Y:S01]  /*4590*/  ISETP.NE.AND.EX P0, PT, R5, RZ, PT, P0 ;  /* 0x000000ff0500720c */ /* 0x000fe20003f05300 */
[----:B------:R-:W4:Y:S01]  /*45a0*/  @!UP2 LDCU UR5, c[0x0][0xb0c] ;  /* 0x00016180ff05a7ac */ /* 0x000f220008000800 */
[----:B------:R-:W-:Y:S01]  /*45b0*/  SHF.L.U32 R9, R15, 0x1f, RZ ;  /* 0x0000001f0f097819 */ /* 0x000fe200000006ff */
[----:B------:R-:W-:Y:S02]  /*45c0*/  USHF.L.U32 UR19, UR16, 0x7, URZ ;  /* 0x0000000710137899 */ /* 0x000fe400080006ff */
[----:B------:R-:W-:Y:S02]  /*45d0*/  USHF.L.U32 UR18, UR20, 0x7, URZ ;  /* 0x0000000714127899 */ /* 0x000fe400080006ff */
[----:B---3--:R-:W-:Y:S07]  /*45e0*/  UIMAD.WIDE.U32 UR6, UR14, UR8, URZ ;  /* 0x000000080e0672a5 */ /* 0x008fee000f8e00ff */
[----:B------:R-:W-:Y:S01]  /*45f0*/  @!UP2 UMOV UR4, UR7 ;  /* 0x000000070004ac82 */ /* 0x000fe20008000000 */
[----:B----4-:R-:W-:Y:S02]  /*4600*/  @!UP2 UISETP.NE.AND UP0, UPT, UR5, 0x1, UPT ;  /* 0x000000010500a88c */ /* 0x010fe4000bf05270 */
[----:B------:R-:W-:Y:S02]  /*4610*/  @!UP2 USHF.R.U32.HI UR4, URZ, UR9, UR4 ;  /* 0x00000009ff04a299 */ /* 0x000fe40008011604 */
[----:B------:R-:W-:Y:S02]  /*4620*/  UIMAD.WIDE.U32 UR6, UR13, UR11, URZ ;  /* 0x0000000b0d0672a5 */ /* 0x000fe4000f8e00ff */
[----:B------:R-:W-:Y:S02]  /*4630*/  @!UP2 USEL UR8, UR14, UR4, !UP0 ;  /* 0x000000040e08a287 */ /* 0x000fe4000c000000 */
[----:B------:R-:W-:Y:S03]  /*4640*/  @!UP2 UISETP.NE.AND UP0, UPT, UR10, 0x1, UPT ;  /* 0x000000010a00a88c */ /* 0x000fe6000bf05270 */
[----:B------:R-:W-:Y:S02]  /*4650*/  @!UP2 UMOV UR6, UR7 ;  /* 0x000000070006ac82 */ /* 0x000fe40008000000 */
[----:B------:R-:W3:Y:S02]  /*4660*/  @!UP2 LDCU UR4, c[0x0][0xb20] ;  /* 0x00016400ff04a7ac */ /* 0x000ee40008000800 */
[----:B---3--:R-:W-:Y:S04]  /*4670*/  @!UP2 USHF.R.U32.HI UR6, URZ, UR4, UR6 ;  /* 0x00000004ff06a299 */ /* 0x008fe80008011606 */
[----:B------:R-:W-:Y:S04]  /*4680*/  @!UP2 USEL UR6, UR13, UR6, !UP0 ;  /* 0x000000060d06a287 */ /* 0x000fe8000c000000 */
[----:B------:R-:W-:Y:S02]  /*4690*/  @!UP2 UIADD3 UR4, UPT, UPT, -UR8, UR6, URZ ;  /* 0x000000060804a290 */ /* 0x000fe4000fffe1ff */
[----:B------:R-:W-:Y:S02]  /*46a0*/  @!UP2 UIADD3 UR6, UPT, UPT, UR8, -UR6, URZ ;  /* 0x800000060806a290 */ /* 0x000fe4000fffe0ff */
[----:B------:R-:W-:Y:S02]  /*46b0*/  @!UP2 UIMAD UR14, UR4, UR5, UR14 ;  /* 0x00000005040ea2a4 */ /* 0x000fe4000f8e020e */
[----:B------:R-:W-:Y:S01]  /*46c0*/  @!UP2 UIMAD UR13, UR6, UR10, UR13 ;  /* 0x0000000a060da2a4 */ /* 0x000fe2000f8e020d */
[----:B------:R-:W-:Y:S11]  /*46d0*/  BRA.U UP3, `(.L_x_79) ;  /* 0x0000000103107547 */ /* 0x000ff6000b800000 */
[----:B--2---:R-:W-:Y:S04]  /*46e0*/  MOV R0, UR37 ;  /* 0x0000002500007c02 */ /* 0x004fe80008000f00 */
[----:B------:R-:W-:Y:S04]  /*46f0*/  SHF.L.U32 R11, R0, 0x1f, RZ ;  /* 0x0000001f000b7819 */ /* 0x000fe800000006ff */
[----:B------:R-:W2:Y:S02]  /*4700*/  SYNCS.PHASECHK.TRANS64.TRYWAIT P2, [UR21+0x88], R11 ;  /* 0x0000880bff0075a7 */ /* 0x000ea40008041115 */
[----:B--2---:R-:W-:Y:S05]  /*4710*/  @!P2 BRA `(.L_x_80) ;  /* 0x0000004800d0a947 */ /* 0x004fea0003800000 */
.L_x_79:
[----:B------:R-:W-:Y:S05]  /*4720*/  @!P1 BRA `(.L_x_81) ;  /* 0x0000000000309947 */ /* 0x000fea0003800000 */
[----:B------:R-:W-:Y:S01]  /*4730*/  ISETP.NE.U32.AND P1, PT, R2, RZ, PT ;  /* 0x000000ff0200720c */ /* 0x000fe20003f25070 */
[----:B------:R-:W3:Y:S01]  /*4740*/  LDCU.64 UR4, c[0x0][0x358] ;  /* 0x00006b00ff0477ac */ /* 0x000ee20008000a00 */
[----:B------:R-:W-:Y:S02]  /*4750*/  IMAD.MOV.U32 R145, RZ, RZ, 0x1 ;  /* 0x00000001ff917424 */ /* 0x000fe400078e00ff */
[----:B------:R-:W-:Y:S11]  /*4760*/  ISETP.NE.AND.EX P1, PT, R3, RZ, PT, P1 ;  /* 0x000000ff0300720c */ /* 0x000ff60003f25310 */
[----:B------:R-:W-:Y:S02]  /*4770*/  @!UPT UIADD3 URZ, UPT, UPT, URZ, URZ, URZ ;  /* 0x000000fffffff290 */ /* 0x000fe4000fffe0ff */
[----:B--2---:R-:W2:Y:S01]  /*4780*/  @P1 LDC.64 R10, c[0x0][0x888] ;  /* 0x00022200ff0a1b82 */ /* 0x004ea20000000a00 */
[----:B------:R-:W-:Y:S04]  /*4790*/  @P1 IMAD R0, R4, UR36, RZ ;  /* 0x0000002404001c24 */ /* 0x000fe8000f8e02ff */
[----:B--2---:R-:W-:Y:S04]  /*47a0*/  @P1 IMAD.WIDE R10, R0, 0x4, R10 ;  /* 0x00000004000a1825 */ /* 0x004fe800078e020a */
[----:B------:R-:W-:Y:S01]  /*47b0*/  HFMA2 R0, -RZ, RZ, 0, 5.9604644775390625e-08 ;  /* 0x00000001ff007431 */ /* 0x000fe200000001ff */
[----:B---3-5:R3:W5:Y:S04]  /*47c0*/  @P1 LDG.E R72, desc[UR4][R10.64] ;  /* 0x000000040a481981 */ /* 0x028768000c1e1900 */
[----:B------:R-:W-:Y:S01]  /*47d0*/  @!P1 PRMT R145, R0, 0x7610, R145 ;  /* 0x0000761000919816 */ /* 0x000fe20000000091 */
[----:B---3--:R-:W4:Y:S06]  /*47e0*/  @!P1 LDC R72, c[0x0][0x880] ;  /* 0x00022000ff489b82 */ /* 0x008f2c0000000800 */
.L_x_81:
[----:B----45:R-:W-:Y:S01]  /*47f0*/  @!P0 ISETP.EQ.AND P1, PT, R72, RZ, PT ;  /* 0x000000ff4800820c */ /* 0x030fe20003f22270 */
[----:B------:R-:W-:Y:S01]  /*4800*/  @!UPT UIADD3 URZ, UPT, UPT, URZ, URZ, URZ ;  /* 0x000000fffffff290 */ /* 0x000fe2000fffe0ff */
[----:B------:R-:W-:Y:S11]  /*4810*/  @!P0 BRA `(.L_x_82) ;  /* 0x0000000000188947 */ /* 0x000ff60003800000 */
[----:B------:R-:W-:Y:S02]  /*4820*/  LOP3.LUT P0, RZ, R145, 0xff, RZ, 0xc0, !PT ;  /* 0x000000ff91ff7812 */ /* 0x000fe4000780c0ff */
[----:B------:R-:W-:Y:S04]  /*4830*/  ISETP.NE.U32.AND P1, PT, R2, RZ, PT ;  /* 0x000000ff0200720c */ /* 0x000fe80003f25070 */
[----:B------:R-:W-:Y:S04]  /*4840*/  ISETP.NE.AND.EX P1, PT, R3, RZ, PT, P1 ;  /* 0x000000ff0300720c */ /* 0x000fe80003f25310 */
[----:B------:R-:W-:Y:S03]  /*4850*/  PLOP3.LUT P1, PT, P1, PT, PT, 0x8, 0x80 ;  /* 0x000000000080781c */ /* 0x000fe60000f2e170 */
[----:B------:R-:W-:Y:S11]  /*4860*/  @P0 ISETP.EQ.AND P1, PT, R72, RZ, PT ;  /* 0x000000ff4800020c */ /* 0x000ff60003f22270 */
[----:B------:R-:W-:Y:S02]  /*4870*/  @!UPT UIADD3 URZ, UPT, UPT, URZ, URZ, URZ ;  /* 0x000000fffffff290 */ /* 0x000fe4000fffe0ff */
.L_x_82:
[----:B------:R-:W3:Y:S01]  /*4880*/  SYNCS.PHASECHK.TRANS64.TRYWAIT P2, [UR21+0x70], R9 ;  /* 0x00007009ff0075a7 */ /* 0x000ee20008041115 */
[----:B------:R-:W-:Y:S04]  /*4890*/  ELECT P0, URZ, PT ;  /* 0x0000000000ff782f */ /* 0x000fe80003800000 */
[----:B------:R-:W-:Y:S11]  /*48a0*/  PLOP3.LUT P1, PT, P1, P0, PT, 0xf2, 0x2f ;  /* 0x00000000002f781c */ /* 0x000ff60000f21e72 */
[----:B------:R-:W-:Y:S02]  /*48b0*/  @!UPT UIADD3 URZ, UPT, UPT, URZ, URZ, URZ ;  /* 0x000000fffffff290 */ /* 0x000fe4000fffe0ff */
[----:B------:R-:W-:Y:S05]  /*48c0*/  @!P1 IADD3 R8, P0, PT, R16, 0x580, RZ ;  /* 0x0000058010089810 */ /* 0x000fea0007f1e0ff */
[----:B------:R-:W-:Y:S01]  /*48d0*/  @!P1 IMAD.X R6, RZ, RZ, R17, P0 ;  /* 0x000000ffff069224 */ /* 0x000fe200000e0611 */
[----:B---3--:R-:W-:Y:S07]  /*48e0*/  @!P2 BRA `(.L_x_83) ;  /* 0x000000480074a947 */ /* 0x008fee0003800000 */
.L_x_148:
[----:B------:R-:W-:Y:S01]  /*48f0*/  @!P1 R2UR UR5, R8 ;  /* 0x00000000080592ca */ /* 0x000fe200000e0000 */
[----:B------:R-:W-:Y:S01]  /*4900*/  VOTEU.ALL UP0, P1 ;  /* 0x0000000000ff7886 */ /* 0x000fe20000800000 */
[----:B------:R-:W-:Y:S01]  /*4910*/  @!P1 R2UR UR4, R6 ;  /* 0x00000000060492ca */ /* 0x000fe200000e0000 */
[----:B--2---:R-:W-:Y:S01]  /*4920*/  @!P1 IMAD.MOV.U32 R0, RZ, RZ, 0x2000 ;  /* 0x00002000ff009424 */ /* 0x004fe200078e00ff */
[----:B------:R-:W-:Y:S01]  /*4930*/  UMOV UR8, 0x0 ;  /* 0x0000000000087882 */ /* 0x000fe20000000000 */
[----:B------:R-:W-:Y:S01]  /*4940*/  UMOV UR9, 0x10000000 ;  /* 0x1000000000097882 */ /* 0x000fe20000000000 */
[----:B------:R-:W-:Y:S01]  /*4950*/  @!UP0 UIADD3 UR16, UPT, UPT, UR21, 0x200, URZ ;  /* 0x0000020015108890 */ /* 0x000fe2000fffe0ff */
[----:B------:R-:W-:Y:S01]  /*4960*/  VIADD R14, R14, 0x1 ;  /* 0x000000010e0e7836 */ /* 0x000fe20000000000 */
[----:B------:R-:W-:Y:S01]  /*4970*/  VOTEU.ALL UP0, P1 ;  /* 0x0000000000ff7886 */ /* 0x000fe20000800000 */
[----:B------:R-:W-:Y:S01]  /*4980*/  UMOV UR20, UR36 ;  /* 0x0000002400147c82 */ /* 0x000fe20008000000 */
[----:B------:R-:W-:Y:S03]  /*4990*/  UPRMT UR6, UR45, 0x654, UR17 ;  /* 0x000006542d067896 */ /* 0x000fe60008000011 */
[----:B------:R-:W-:Y:S02]  /*49a0*/  IMAD.U32 R10, RZ, RZ, UR5 ;  /* 0x00000005ff0a7e24 */ /* 0x000fe4000f8e00ff */
[----:B------:R-:W-:Y:S03]  /*49b0*/  IMAD.U32 R11, RZ, RZ, UR4 ;  /* 0x00000004ff0b7e24 */ /* 0x000fe6000f8e00ff */
[----:B------:R-:W-:Y:S02]  /*49c0*/  @!P1 R2UR UR4, R10 ;  /* 0x000000000a0492ca */ /* 0x000fe400000e0000 */
[----:B------:R-:W-:Y:S11]  /*49d0*/  @!P1 R2UR UR5, R11 ;  /* 0x000000000b0592ca */ /* 0x000ff600000e0000 */
[----:B------:R-:W-:Y:S02]  /*49e0*/  @!UPT UIADD3 URZ, UPT, UPT, URZ, URZ, URZ ;  /* 0x000000fffffff290 */ /* 0x000fe4000fffe0ff */
[----:B------:R2:W-:Y:S01]  /*49f0*/  @!UP0 UTMALDG.3D [UR16], [UR4], desc[UR8] ;  /* 0x00000810040085b4 */ /* 0x0005e20008011000 */
[----:B------:R2:W-:Y:S01]  /*4a00*/  @!P1 SYNCS.ARRIVE.TRANS64.RED.A0TR RZ, [UR21+0x60], R0 ;  /* 0x00006000ffff99a7 */ /* 0x0005e20008300415 */
[----:B------:R-:W-:Y:S01]  /*4a10*/  SYNCS.ARRIVE.TRANS64.RED.A1T0 RZ, [UR6], RZ ;  /* 0x000000ffffff79a7 */ /* 0x000fe20008100406 */
[----:B------:R-:W3:Y:S02]  /*4a20*/  SYNCS.PHASECHK.TRANS64.TRYWAIT P0, [UR21+0x78], R9 ;  /* 0x00007809ff0075a7 */ /* 0x000ee40008001115 */
[----:B--23--:R-:W-:Y:S05]  /*4a30*/  @!P0 BRA `(.L_x_84) ;  /* 0x0000004800388947 */ /* 0x00cfea0003800000 */
.L_x_150:
[----:B------:R-:W-:Y:S01]  /*4a40*/  @!P1 IADD3 R6, P0, PT, R16, 0x580, RZ ;  /* 0x0000058010069810 */ /* 0x000fe20007f1e0ff */
[----:B------:R-:W-:Y:S01]  /*4a50*/  VOTEU.ALL UP0, P1 ;  /* 0x0000000000ff7886 */ /* 0x000fe20000800000 */
[----:B------:R-:W-:Y:S01]  /*4a60*/  UMOV UR6, 0x0 ;  /* 0x0000000000067882 */ /* 0x000fe20000000000 */
[----:B------:R-:W-:Y:S01]  /*4a70*/  UMOV UR7, 0x10000000 ;  /* 0x1000000000077882 */ /* 0x000fe20000000000 */
[----:B------:R-:W-:Y:S01]  /*4a80*/  @!P1 R2UR UR5, R6 ;  /* 0x00000000060592ca */ /* 0x000fe200000e0000 */
[----:B--2---:R-:W-:Y:S01]  /*4a90*/  @!P1 IMAD.X R0, RZ, RZ, R17, P0 ;  /* 0x000000ffff009224 */ /* 0x004fe200000e0611 */
[----:B------:R-:W-:Y:S01]  /*4aa0*/  @!UP0 UIADD3 UR10, UPT, UPT, UR18, 0x40, URZ ;  /* 0x00000040120a8890 */ /* 0x000fe2000fffe0ff */
[----:B------:R-:W-:Y:S01]  /*4ab0*/  R2UR UR16, R147 ;  /* 0x00000000931072ca */ /* 0x000fe200000e0000 */
[----:B------:R-:W-:Y:S01]  /*4ac0*/  @!UP0 UIADD3 UR8, UPT, UPT, UR21, 0x2200, URZ ;  /* 0x0000220015088890 */ /* 0x000fe2000fffe0ff */
[----:B------:R-:W-:Y:S01]  /*4ad0*/  ISETP.NE.AND P0, PT, R14, 0x2, PT ;  /* 0x000000020e00780c */ /* 0x000fe20003f05270 */
[----:B------:R-:W-:Y:S01]  /*4ae0*/  @!UP0 UIADD3 UR9, UPT, UPT, UR21, 0x68, URZ ;  /* 0x0000006815098890 */ /* 0x000fe2000fffe0ff */
[----:B------:R-:W-:Y:S01]  /*4af0*/  @!P1 R2UR UR4, R0 ;  /* 0x00000000000492ca */ /* 0x000fe200000e0000 */
[----:B------:R-:W-:Y:S01]  /*4b00*/  VOTEU.ALL UP0, P1 ;  /* 0x0000000000ff7886 */ /* 0x000fe20000800000 */
[----:B------:R-:W-:Y:S01]  /*4b10*/  UMOV UR11, UR19 ;  /* 0x00000013000b7c82 */ /* 0x000fe20008000000 */
[----:B------:R-:W-:Y:S01]  /*4b20*/  UMOV UR12, UR36 ;  /* 0x00000024000c7c82 */ /* 0x000fe20008000000 */
[----:B------:R-:W-:Y:S01]  /*4b30*/  SEL R0, RZ, 0x1, P0 ;  /* 0x00000001ff007807 */ /* 0x000fe20000000000 */
[----:B------:R-:W-:Y:S01]  /*4b40*/  UIADD3 UR20, UPT, UPT, UR13, UR63, URZ ;  /* 0x0000003f0d147290 */ /* 0x000fe2000fffe0ff */
[----:B------:R-:W-:Y:S01]  /*4b50*/  IMAD.U32 R8, RZ, RZ, UR5 ;  /* 0x00000005ff087e24 */ /* 0x000fe2000f8e00ff */
[----:B------:R-:W-:Y:S01]  /*4b60*/  LOP3.LUT R15, R15, 0x1, RZ, 0x3c, !PT ;  /* 0x000000010f0f7812 */ /* 0x000fe200078e3cff */
[----:B------:R-:W-:Y:S01]  /*4b70*/  UPLOP3.LUT UP3, UPT, UPT, UPT, UPT, 0x80, 0x8 ;  /* 0x000000000008789c */ /* 0x000fe20003f6f070 */
[----:B------:R-:W-:Y:S01]  /*4b80*/  LOP3.LUT R13, R13, R0, RZ, 0x3c, !PT ;  /* 0x000000000d0d7212 */ /* 0x000fe200078e3cff */
[----:B------:R-:W-:Y:S01]  /*4b90*/  UIADD3 UR16, UPT, UPT, UR14, UR16, URZ ;  /* 0x000000100e107290 */ /* 0x000fe2000fffe0ff */
[----:B------:R-:W-:Y:S01]  /*4ba0*/  SEL R14, R14, RZ, P0 ;  /* 0x000000ff0e0e7207 */ /* 0x000fe20000000000 */
[----:B------:R-:W-:Y:S01]  /*4bb0*/  UMOV UR36, UR26 ;  /* 0x0000001a00247c82 */ /* 0x000fe20008000000 */
[----:B------:R-:W-:Y:S01]  /*4bc0*/  IMAD.U32 R9, RZ, RZ, UR4 ;  /* 0x00000004ff097e24 */ /* 0x000fe2000f8e00ff */
[----:B------:R-:W-:Y:S04]  /*4bd0*/  @!P1 R2UR UR4, R8 ;  /* 0x00000000080492ca */ /* 0x000fe800000e0000 */
[----:B------:R-:W-:Y:S11]  /*4be0*/  @!P1 R2UR UR5, R9 ;  /* 0x00000000090592ca */ /* 0x000ff600000e0000 */
[----:B------:R-:W-:Y:S02]  /*4bf0*/  @!UPT UIADD3 URZ, UPT, UPT, URZ, URZ, URZ ;  /* 0x000000fffffff290 */ /* 0x000fe4000fffe0ff */
[----:B------:R2:W-:Y:S01]  /*4c00*/  @!UP0 UTMALDG.3D [UR8], [UR4], desc[UR6] ;  /* 0x00000608040085b4 */ /* 0x0005e20008011000 */
[----:B------:R2:W-:Y:S01]  /*4c10*/  @!P1 SYNCS.ARRIVE.TRANS64.RED.A0TR RZ, [UR21+0x68], R7 ;  /* 0x00006807ffff99a7 */ /* 0x0005e20008300415 */
[----:B------:R-:W-:Y:S01]  /*4c20*/  SYNCS.ARRIVE.TRANS64.RED.A1T0 RZ, [UR33], RZ ;  /* 0x000000ffffff79a7 */ /* 0x000fe20008100421 */
[----:B------:R-:W-:Y:S05]  /*4c30*/  BRA.U UP1, `(.L_x_85) ;  /* 0xfffffff501247547 */ /* 0x000fea000b83ffff */
[----:B------:R-:W-:-:S04]  /*4c40*/  SHF.L.U32 R3, R15, 0x1f, RZ ;  /* 0x0000001f0f037819 */ /* 0x000fc800000006ff */
[----:B------:R-:W3:Y:S02]  /*4c50*/  SYNCS.PHASECHK.TRANS64.TRYWAIT P0, [UR21+0x70], R3 ;  /* 0x00007003ff0075a7 */ /* 0x000ee40008001115 */
[----:B---3--:R-:W-:Y:S05]  /*4c60*/  @!P0 BRA `(.L_x_86) ;  /* 0x0000004400c48947 */ /* 0x008fea0003800000 */
.L_x_152:
[----:B---3--:R-:W-:-:S07]  /*4c70*/  MOV R0, UR21 ;  /* 0x0000001500007c02 */ /* 0x008fce0008000f00 */
.L_x_87:
[----:B---3--:R-:W-:-:S04]  /*4c80*/  SHF.L.U32 R3, R15, 0x1f, RZ ;  /* 0x0000001f0f037819 */ /* 0x008fc800000006ff */
[----:B------:R3:W4:Y:S03]  /*4c90*/  SYNCS.PHASECHK.TRANS64.TRYWAIT P0, [R0+URZ+0x78], R3 ;  /* 0x00007803000075a7 */ /* 0x00072600080011ff */
[----:B----4-:R-:W-:Y:S05]  /*4ca0*/  @!P0 NANOSLEEP.SYNCS 0x989680 ;  /* 0x009896800000895d */ /* 0x010fea0003900000 */
[----:B------:R-:W4:Y:S02]  /*4cb0*/  @!P0 SYNCS.PHASECHK.TRANS64 P0, [R0+URZ+0x78], R3 ;  /* 0x00007803000085a7 */ /* 0x000f2400080010ff */
[----:B-12-4-:R-:W-:Y:S05]  /*4cc0*/  @P0 EXIT ;  /* 0x000000000000094d */ /* 0x016fea0003800000 */
[----:B------:R-:W-:Y:S05]  /*4cd0*/  BRA `(.L_x_87) ;  /* 0xfffffffc00e87947 */ /* 0x000fea000383ffff */
.L_x_76:
[----:B------:R-:W-:-:S06]  /*4ce0*/  UISETP.GE.AND UP0, UPT, UR17, 0x4, UPT ;  /* 0x000000041100788c */ /* 0x000fcc000bf06270 */
[----:B------:R-:W-:-:S13]  /*4cf0*/  PLOP3.LUT P0, PT, PT, PT, UP0, 0x80, 0x8 ;  /* 0x000000000008781c */ /* 0x000fda0003f0f008 */
[----:B------:R-:W-:Y:S05]  /*4d00*/  @!P0 EXIT ;  /* 0x000000000000894d */ /* 0x000fea0003800000 */
[----:B------:R-:W-:Y:S01]  /*4d10*/  BAR.SYNC.DEFER_BLOCKING 0x6, 0xa0 ;  /* 0x0182800000007b1d */ /* 0x000fe20000010000 */
[C---:B------:R-:W-:Y:S01]  /*4d20*/  IMAD.SHL.U32 R3, R158.reuse, 0x40, RZ ;  /* 0x000000409e037824 */ /* 0x040fe200078e00ff */
[C---:B------:R-:W-:Y:S01]  /*4d30*/  R2P PR, R158.reuse, 0x6 ;  /* 0x000000069e007804 */ /* 0x040fe20000000000 */
[C---:B------:R-:W-:Y:S01]  /*4d40*/  IMAD.SHL.U32 R144, R158.reuse, 0x8, RZ ;  /* 0x000000089e907824 */ /* 0x040fe200078e00ff */
[----:B------:R-:W-:Y:S01]  /*4d50*/  CS2R R152, SRZ ;  /* 0x0000000000987805 */ /* 0x000fe2000001ff00 */
[----:B------:R-:W-:Y:S01]  /*4d60*/  IMAD.MOV.U32 R155, RZ, RZ, 0x20 ;  /* 0x00000020ff9b7424 */ /* 0x000fe200078e00ff */
[----:B------:R-:W-:Y:S02]  /*4d70*/  UMOV UR44, 0x400 ;  /* 0x00000400002c7882 */ /* 0x000fe40000000000 */
[----:B------:R-:W1:Y:S01]  /*4d80*/  LDC.64 R138, c[0x0][0x8b0] ;  /* 0x00022c00ff8a7b82 */ /* 0x000e620000000a00 */
[----:B------:R-:W-:Y:S01]  /*4d90*/  ULEA UR44, UR45, UR44, 0x18 ;  /* 0x0000002c2d2c7291 */ /* 0x000fe2000f8ec0ff */
[----:B------:R-:W-:Y:S01]  /*4da0*/  LOP3.LUT R7, R3, 0x180, RZ, 0xc0, !PT ;  /* 0x0000018003077812 */ /* 0x000fe200078ec0ff */
[----:B------:R-:W-:Y:S01]  /*4db0*/  IMAD.U32 R69, R158, 0x10000, RZ ;  /* 0x000100009e457824 */ /* 0x000fe200078e00ff */
[----:B------:R-:W-:Y:S01]  /*4dc0*/  SEL R155, R155, 0xffffffe0, !P2 ;  /* 0xffffffe09b9b7807 */ /* 0x000fe20005000000 */
[----:B------:R-:W-:Y:S01]  /*4dd0*/  IMAD.MOV.U32 R156, RZ, RZ, 0x10 ;  /* 0x00000010ff9c7424 */ /* 0x000fe200078e00ff */
[----:B------:R-:W-:Y:S01]  /*4de0*/  LOP3.LUT R144, R7, 0x30, R144, 0xf8, !PT ;  /* 0x0000003007907812 */ /* 0x000fe200078ef890 */
[----:B------:R-:W-:Y:S01]  /*4df0*/  UIADD3 UR4, UPT, UPT, UR44, 0x4200, URZ ;  /* 0x000042002c047890 */ /* 0x000fe2000fffe0ff */
[----:B------:R-:W2:Y:S01]  /*4e00*/  LDC.64 R136, c[0x0][0x8a8] ;  /* 0x00022a00ff887b82 */ /* 0x000ea20000000a00 */
[----:B------:R-:W-:Y:S01]  /*4e10*/  LOP3.LUT R69, R69, 0x600000, RZ, 0xc0, !PT ;  /* 0x0060000045457812 */ /* 0x000fe200078ec0ff */
[----:B------:R-:W-:Y:S01]  /*4e20*/  IMAD.MOV.U32 R68, RZ, RZ, RZ ;  /* 0x000000ffff447224 */ /* 0x000fe200078e00ff */
[----:B------:R-:W-:Y:S01]  /*4e30*/  LOP3.LUT R144, R144, 0x1e40, R3, 0xf8, !PT ;  /* 0x00001e4090907812 */ /* 0x000fe200078ef803 */
[----:B------:R-:W-:Y:S01]  /*4e40*/  IMAD.MOV.U32 R149, RZ, RZ, RZ ;  /* 0x000000ffff957224 */ /* 0x000fe200078e00ff */
[----:B------:R-:W-:-:S02]  /*4e50*/  SEL R156, R156, 0xfffffff0, !P1 ;  /* 0xfffffff09c9c7807 */ /* 0x000fc40004800000 */
[----:B------:R-:W-:Y:S02]  /*4e60*/  CS2R R150, SRZ ;  /* 0x0000000000967805 */ /* 0x000fe4000001ff00 */
[----:B------:R-:W-:Y:S01]  /*4e70*/  SHF.R.S32.HI R3, RZ, 0x4, R155 ;  /* 0x00000004ff037819 */ /* 0x000fe2000001149b */
[----:B------:R-:W-:Y:S01]  /*4e80*/  IMAD.U32 R157, RZ, RZ, UR4 ;  /* 0x00000004ff9d7e24 */ /* 0x000fe2000f8e00ff */
[----:B------:R-:W3:Y:S01]  /*4e90*/  LDS R0, [UR44+0x140] ;  /* 0x0001402cff007984 */ /* 0x000ee20008000800 */
[----:B------:R-:W-:Y:S01]  /*4ea0*/  LOP3.LUT R158, R158, 0x60, RZ, 0xc0, !PT ;  /* 0x000000609e9e7812 */ /* 0x000fe200078ec0ff */
[----:B------:R-:W4:Y:S01]  /*4eb0*/  LDCU UR58, c[0x0][0x370] ;  /* 0x00006e00ff3a77ac */ /* 0x000f220008000800 */
[----:B------:R-:W-:Y:S01]  /*4ec0*/  LEA.HI.SX32 R154, R156, R3, 0x1c ;  /* 0x000000039c9a7211 */ /* 0x000fe200078fe2ff */
[----:B------:R-:W1:Y:S01]  /*4ed0*/  LDCU UR43, c[0x0][0xb0c] ;  /* 0x00016180ff2b77ac */ /* 0x000e620008000800 */
[----:B------:R-:W1:Y:S01]  /*4ee0*/  LDCU UR39, c[0x0][0xb30] ;  /* 0x00016600ff2777ac */ /* 0x000e620008000800 */
[----:B------:R-:W1:Y:S01]  /*4ef0*/  LDCU.64 UR56, c[0x0][0x888] ;  /* 0x00011100ff3877ac */ /* 0x000e620008000a00 */
[----:B------:R-:W1:Y:S01]  /*4f00*/  LDCU.64 UR40, c[0x0][0xb28] ;  /* 0x00016500ff2877ac */ /* 0x000e620008000a00 */
[----:B------:R-:W1:Y:S01]  /*4f10*/  LDCU.64 UR60, c[0x0][0x890] ;  /* 0x00011200ff3c77ac */ /* 0x000e620008000a00 */
[----:B------:R-:W1:Y:S01]  /*4f20*/  LDCU.128 UR52, c[0x0][0xb10] ;  /* 0x00016200ff3477ac */ /* 0x000e620008000c00 */
[----:B------:R-:W1:Y:S01]  /*4f30*/  LDCU UR47, c[0x0][0x374] ;  /* 0x00006e80ff2f77ac */ /* 0x000e620008000800 */
[----:B------:R-:W-:Y:S01]  /*4f40*/  UIADD3 UR62, UPT, UPT, UR44, 0x200, URZ ;  /* 0x000002002c3e7890 */ /* 0x000fe2000fffe0ff */
[----:B-1234-:R-:W-:-:S11]  /*4f50*/  IMAD.IADD R69, R0, 0x1, R69 ;  /* 0x0000000100457824 */ /* 0x01efd600078e0245 */
.L_x_113:
[C---:B------:R-:W-:Y:S02]  /*4f60*/  LEA R3, R149.reuse, UR44, 0x3 ;  /* 0x0000002c95037c11 */ /* 0x040fe4000f8e18ff */
[----:B------:R-:W-:Y:S02]  /*4f70*/  SHF.L.U32 R0, R152, 0x1f, RZ ;  /* 0x0000001f98007819 */ /* 0x000fe400000006ff */
[----:B------:R-:W-:Y:S02]  /*4f80*/  LEA R5, R149, UR44, 0x4 ;  /* 0x0000002c95057c11 */ /* 0x000fe4000f8e20ff */
[----:B-1----:R-:W1:Y:S02]  /*4f90*/  SYNCS.PHASECHK.TRANS64.TRYWAIT P0, [R3+URZ+0x90], R0 ;  /* 0x00009000030075a7 */ /* 0x002e6400080011ff */
[----:B-1----:R-:W-:Y:S05]  /*4fa0*/  @!P0 BRA `(.L_x_88) ;  /* 0x00000044000c8947 */ /* 0x002fea0003800000 */
.L_x_153:
        /* <DEDUP_REMOVED lines=11> */
[----:B------:R-:W-:Y:S01]  /*5060*/  PLOP3.LUT P0, PT, PT, PT, UP1, 0x80, 0x8 ;  /* 0x000000000008781c */ /* 0x000fe20003f0f018 */
[----:B------:R-:W-:Y:S11]  /*5070*/  UP2UR UR46, UPR, URZ, 0x2 ;  /* 0x00000002ff2e7883 */ /* 0x000ff60008000000 */
[----:B------:R-:W-:Y:S01]  /*5080*/  @!UPT UIADD3 URZ, UPT, UPT, URZ, URZ, URZ ;  /* 0x000000fffffff290 */ /* 0x000fe2000fffe0ff */
[----:B-1----:R-:W-:Y:S02]  /*5090*/  @P0 SHF.R.U32.HI R0, RZ, 0x10, R5 ;  /* 0x00000010ff000819 */ /* 0x002fe40000011605 */
        /* <DEDUP_REMOVED lines=12> */
[----:B------:R-:W2:Y:S01]  /*5160*/  LDCU UR12, c[0x0][0xb20] ;  /* 0x00016400ff0c77ac */ /* 0x000ea20008000800 */
[----:B------:R-:W-:Y:S02]  /*5170*/  UIMAD.WIDE.U32 UR4, UR47, UR55, URZ ;  /* 0x000000372f0472a5 */ /* 0x000fe4000f8e00ff */
[----:B------:R-:W-:Y:S02]  /*5180*/  UIMAD.WIDE.U32 UR6, UR58, UR52, URZ ;  /* 0x000000343a0672a5 */ /* 0x000fe4000f8e00ff */
[----:B------:R-:W-:Y:S02]  /*5190*/  UISETP.NE.AND UP0, UPT, UR54, 0x1, UPT ;  /* 0x000000013600788c */ /* 0x000fe4000bf05270 */
[----:B------:R-:W-:Y:S02]  /*51a0*/  UIMAD.WIDE.U32 UR8, UR37, UR55, URZ ;  /* 0x00000037250872a5 */ /* 0x000fe4000f8e00ff */
[----:B------:R-:W-:Y:S02]  /*51b0*/  UIMAD.WIDE.U32 UR10, UR38, UR52, URZ ;  /* 0x00000034260a72a5 */ /* 0x000fe4000f8e00ff */
[----:B------:R-:W-:Y:S02]  /*51c0*/  UISETP.NE.AND UP1, UPT, UR43, 0x1, UPT ;  /* 0x000000012b00788c */ /* 0x000fe4000bf25270 */
[----:B------:R-:W-:Y:S01]  /*51d0*/  UISETP.NE.AND UP2, UPT, UR42, 0x1, UPT ;  /* 0x000000012a00788c */ /* 0x000fe2000bf45270 */
[----:B------:R-:W-:Y:S02]  /*51e0*/  UMOV UR4, UR5 ;  /* 0x0000000500047c82 */ /* 0x000fe40008000000 */
[----:B--2---:R-:W-:Y:S03]  /*51f0*/  USHF.R.U32.HI UR5, URZ, UR12, UR4 ;  /* 0x0000000cff057299 */ /* 0x004fe60008011604 */
[----:B------:R-:W-:Y:S02]  /*5200*/  UMOV UR4, UR7 ;  /* 0x0000000700047c82 */ /* 0x000fe40008000000 */
[----:B------:R-:W-:Y:S02]  /*5210*/  USHF.R.U32.HI UR7, URZ, UR53, UR4 ;  /* 0x00000035ff077299 */ /* 0x000fe40008011604 */
[----:B------:R-:W-:Y:S02]  /*5220*/  USEL UR4, UR47, UR5, !UP0 ;  /* 0x000000052f047287 */ /* 0x000fe4000c000000 */
[----:B------:R-:W-:Y:S01]  /*5230*/  USEL UR7, UR58, UR7, !UP1 ;  /* 0x000000073a077287 */ /* 0x000fe2000c800000 */
[----:B------:R-:W-:Y:S01]  /*5240*/  UMOV UR5, UR9 ;  /* 0x0000000900057c82 */ /* 0x000fe20008000000 */
[----:B------:R-:W-:Y:S02]  /*5250*/  UIMAD.WIDE.U32 UR8, UR4, UR40, URZ ;  /* 0x00000028040872a5 */ /* 0x000fe4000f8e00ff */
[----:B------:R-:W-:Y:S03]  /*5260*/  USHF.R.U32.HI UR6, URZ, UR12, UR5 ;  /* 0x0000000cff067299 */ /* 0x000fe60008011605 */
[----:B------:R-:W-:Y:S01]  /*5270*/  UMOV UR5, UR11 ;  /* 0x0000000b00057c82 */ /* 0x000fe20008000000 */
[----:B------:R-:W-:Y:S02]  /*5280*/  UIMAD.WIDE.U32 UR10, UR7, UR40, URZ ;  /* 0x00000028070a72a5 */ /* 0x000fe4000f8e00ff */
[----:B------:R-:W-:Y:S02]  /*5290*/  USHF.R.U32.HI UR12, URZ, UR53, UR5 ;  /* 0x00000035ff0c7299 */ /* 0x000fe40008011605 */
[----:B------:R-:W-:Y:S01]  /*52a0*/  USEL UR6, UR37, UR6, !UP0 ;  /* 0x0000000625067287 */ /* 0x000fe2000c000000 */
[----:B------:R-:W-:Y:S02]  /*52b0*/  UMOV UR5, UR9 ;  /* 0x0000000900057c82 */ /* 0x000fe40008000000 */
[----:B------:R-:W-:Y:S01]  /*52c0*/  UMOV UR10, UR11 ;  /* 0x0000000b000a7c82 */ /* 0x000fe20008000000 */
[----:B------:R-:W-:Y:S02]  /*52d0*/  @UP2 USHF.R.U32.HI UR4, URZ, UR41, UR5 ;  /* 0x00000029ff042299 */ /* 0x000fe40008011605 */
[----:B------:R-:W-:Y:S02]  /*52e0*/  @UP2 USHF.R.U32.HI UR7, URZ, UR41, UR10 ;  /* 0x00000029ff072299 */ /* 0x000fe4000801160a */
[----:B------:R-:W-:Y:S02]  /*52f0*/  UIMAD UR4, UR42, UR4, URZ ;  /* 0x000000042a0472a4 */ /* 0x000fe4000f8e02ff */
[----:B------:R-:W-:Y:S02]  /*5300*/  UIMAD.WIDE.U32 UR10, UR6, UR40, URZ ;  /* 0x00000028060a72a5 */ /* 0x000fe4000f8e00ff */
[----:B------:R-:W-:Y:S02]  /*5310*/  USEL UR5, UR38, UR12, !UP1 ;  /* 0x0000000c26057287 */ /* 0x000fe4000c800000 */
[----:B------:R-:W-:Y:S02]  /*5320*/  UIMAD UR8, UR42, UR7, URZ ;  /* 0x000000072a0872a4 */ /* 0x000fe4000f8e02ff */
[----:B------:R-:W-:Y:S03]  /*5330*/  UISETP.GE.AND UP0, UPT, UR6, UR4, UPT ;  /* 0x000000040600728c */ /* 0x000fe6000bf06270 */
[----:B------:R-:W-:Y:S01]  /*5340*/  UMOV UR4, UR11 ;  /* 0x0000000b00047c82 */ /* 0x000fe20008000000 */
[----:B------:R-:W-:Y:S02]  /*5350*/  UISETP.GE.OR UP0, UPT, UR5, UR8, UP0 ;  /* 0x000000080500728c */ /* 0x000fe40008706670 */
[----:B------:R-:W-:Y:S02]  /*5360*/  USHF.R.U32.HI UR4, URZ, UR41, UR4 ;  /* 0x00000029ff047299 */ /* 0x000fe40008011604 */
[----:B------:R-:W-:Y:S02]  /*5370*/  UIMAD.WIDE.U32 UR8, UR5, UR40, URZ ;  /* 0x00000028050872a5 */ /* 0x000fe4000f8e00ff */
[----:B------:R-:W-:Y:S02]  /*5380*/  USEL UR11, UR6, UR4, !UP2 ;  /* 0x00000004060b7287 */ /* 0x000fe4000d000000 */
[----:B------:R-:W-:Y:S02]  /*5390*/  UIADD3 UR8, UPT, UPT, -UR5, URZ, URZ ;  /* 0x000000ff05087290 */ /* 0x000fe4000fffe1ff */
[----:B------:R-:W-:Y:S01]  /*53a0*/  UIADD3 UR10, UPT, UPT, -UR11, URZ, URZ ;  /* 0x000000ff0b0a7290 */ /* 0x000fe2000fffe1ff */
[----:B------:R-:W-:Y:S01]  /*53b0*/  @!UP0 UMOV UR4, UR9 ;  /* 0x0000000900048c82 */ /* 0x000fe20008000000 */
[----:B------:R-:W-:Y:S02]  /*53c0*/  UIADD3 UR9, UPT, UPT, -UR6, URZ, URZ ;  /* 0x000000ff06097290 */ /* 0x000fe4000fffe1ff */
[----:B------:R-:W-:Y:S02]  /*53d0*/  @!UP0 USHF.R.U32.HI UR4, URZ, UR41, UR4 ;  /* 0x00000029ff048299 */ /* 0x000fe40008011604 */
[----:B------:R-:W-:Y:S02]  /*53e0*/  UIMAD UR10, UR42, UR10, UR6 ;  /* 0x0000000a2a0a72a4 */ /* 0x000fe4000f8e0206 */
[----:B------:R-:W-:Y:S04]  /*53f0*/  @!UP0 USEL UR4, UR5, UR4, !UP2 ;  /* 0x0000000405048287 */ /* 0x000fe8000d000000 */
[----:B------:R-:W-:Y:S02]  /*5400*/  @!UP0 UIMAD UR10, UR7, UR10, UR4 ;  /* 0x0000000a070a82a4 */ /* 0x000fe4000f8e0204 */
[----:B------:R-:W-:Y:S02]  /*5410*/  @!UP0 UIADD3 UR11, UPT, UPT, UR11, -UR4, URZ ;  /* 0x800000040b0b8290 */ /* 0x000fe4000fffe0ff */
[----:B------:R-:W-:Y:S02]  /*5420*/  UIMAD UR7, UR43, UR8, UR38 ;  /* 0x000000082b0772a4 */ /* 0x000fe4000f8e0226 */
[----:B------:R-:W-:Y:S02]  /*5430*/  @!UP0 UIMAD UR6, UR11, UR42, UR5 ;  /* 0x0000002a0b0682a4 */ /* 0x000fe4000f8e0205 */
[----:B------:R-:W-:Y:S01]  /*5440*/  UIMAD UR4, UR54, UR9, UR37 ;  /* 0x00000009360472a4 */ /* 0x000fe2000f8e0225 */
[----:B------:R-:W-:Y:S02]  /*5450*/  @!UP0 UMOV UR5, UR10 ;  /* 0x0000000a00058c82 */ /* 0x000fe40008000000 */
[----:B------:R-:W-:Y:S02]  /*5460*/  UIMAD UR38, UR5, UR43, UR7 ;  /* 0x0000002b052672a4 */ /* 0x000fe4000f8e0207 */
[----:B------:R-:W-:Y:S11]  /*5470*/  UIMAD UR37, UR6, UR54, UR4 ;  /* 0x00000036062572a4 */ /* 0x000ff6000f8e0204 */
[----:B------:R-:W-:Y:S01]  /*5480*/  @!UPT UIADD3 URZ, UPT, UPT, URZ, URZ, URZ ;  /* 0x000000fffffff290 */ /* 0x000fe2000fffe0ff */
.L_x_89:
[----:B------:R-:W-:Y:S01]  /*5490*/  UISETP.NE.AND UP0, UPT, UR39, 0x1, UPT ;  /* 0x000000012700788c */ /* 0x000fe2000bf05270 */
[----:B------:R-:W-:Y:S01]  /*54a0*/  IADD3 R149, PT, PT, R149, 0x1, RZ ;  /* 0x0000000195957810 */ /* 0x000fe20007ffe0ff */
[----:B------:R-:W-:Y:S02]  /*54b0*/  USHF.L.U32 UR50, UR16, 0x7, URZ ;  /* 0x0000000710327899 */ /* 0x000fe400080006ff */
[----:B------:R-:W-:Y:S07]  /*54c0*/  USHF.L.U32 UR49, UR20, 0x7, URZ ;  /* 0x0000000714317899 */ /* 0x000fee00080006ff */
[----:B------:R-:W2:Y:S01]  /*54d0*/  @!UP0 LDCU.128 UR12, c[0x0][0xb10] ;  /* 0x00016200ff0c87ac */ /* 0x000ea20008000c00 */
[----:B------:R-:W3:Y:S01]  /*54e0*/  @!UP0 LDCU UR5, c[0x0][0xb0c] ;  /* 0x00016180ff0587ac */ /* 0x000ee20008000800 */
[----:B------:R-:W4:Y:S01]  /*54f0*/  @!UP0 LDCU UR10, c[0x0][0xb20] ;  /* 0x00016400ff0a87ac */ /* 0x000f220008000800 */
[----:B--2---:R-:W-:Y:S02]  /*5500*/  UIMAD.WIDE.U32 UR8, UR38, UR12, URZ ;  /* 0x0000000c260872a5 */ /* 0x004fe4000f8e00ff */
[----:B------:R-:W-:Y:S02]  /*5510*/  UIMAD.WIDE.U32 UR6, UR37, UR15, URZ ;  /* 0x0000000f250672a5 */ /* 0x000fe4000f8e00ff */
[----:B------:R-:W-:Y:S03]  /*5520*/  @!UP0 UISETP.NE.AND UP1, UPT, UR14, 0x1, UPT ;  /* 0x000000010e00888c */ /* 0x000fe6000bf25270 */
[----:B------:R-:W-:Y:S01]  /*5530*/  @!UP0 UMOV UR4, UR9 ;  /* 0x0000000900048c82 */ /* 0x000fe20008000000 */
[----:B---3--:R-:W-:Y:S02]  /*5540*/  @!UP0 UISETP.NE.AND UP2, UPT, UR5, 0x1, UPT ;  /* 0x000000010500888c */ /* 0x008fe4000bf45270 */
[----:B------:R-:W-:Y:S01]  /*5550*/  @!UP0 USHF.R.U32.HI UR4, URZ, UR13, UR4 ;  /* 0x0000000dff048299 */ /* 0x000fe20008011604 */
[----:B------:R-:W-:Y:S02]  /*5560*/  @!UP0 UMOV UR6, UR7 ;  /* 0x0000000700068c82 */ /* 0x000fe40008000000 */
[----:B----4-:R-:W-:Y:S02]  /*5570*/  @!UP0 USHF.R.U32.HI UR6, URZ, UR10, UR6 ;  /* 0x0000000aff068299 */ /* 0x010fe40008011606 */
[----:B------:R-:W-:Y:S02]  /*5580*/  @!UP0 USEL UR7, UR38, UR4, !UP2 ;  /* 0x0000000426078287 */ /* 0x000fe4000d000000 */
[----:B------:R-:W-:Y:S04]  /*5590*/  @!UP0 USEL UR6, UR37, UR6, !UP1 ;  /* 0x0000000625068287 */ /* 0x000fe8000c800000 */
[----:B------:R-:W-:Y:S02]  /*55a0*/  @!UP0 UIADD3 UR4, UPT, UPT, -UR7, UR6, URZ ;  /* 0x0000000607048290 */ /* 0x000fe4000fffe1ff */
[----:B------:R-:W-:Y:S02]  /*55b0*/  @!UP0 UIADD3 UR6, UPT, UPT, UR7, -UR6, URZ ;  /* 0x8000000607068290 */ /* 0x000fe4000fffe0ff */
[----:B------:R-:W-:Y:S02]  /*55c0*/  @!UP0 UIMAD UR38, UR4, UR5, UR38 ;  /* 0x00000005042682a4 */ /* 0x000fe4000f8e0226 */
[----:B------:R-:W-:Y:S02]  /*55d0*/  @!UP0 UIMAD UR37, UR6, UR14, UR37 ;  /* 0x0000000e062582a4 */ /* 0x000fe4000f8e0225 */
[----:B------:R-:W-:Y:S09]  /*55e0*/  ULOP3.LUT UP0, URZ, UR62, 0x1b0, URZ, 0xc0, !UPT ;  /* 0x000001b03eff7892 */ /* 0x000ff2000f80c0ff */
[----:B------:R-:W-:Y:S05]  /*55f0*/  BRA.U !UP0, `(.L_x_90) ;  /* 0x0000000108407547 */ /* 0x000fea000b800000 */
[----:B------:R-:W2:Y:S01]  /*5600*/  LDCU.64 UR8, c[0x4][0x80] ;  /* 0x01001000ff0877ac */ /* 0x000ea20008000a00 */
[----:B------:R-:W-:Y:S01]  /*5610*/  MOV R3, 0x0 ;  /* 0x0000000000037802 */ /* 0x000fe20000000f00 */
[----:B------:R-:W-:Y:S02]  /*5620*/  HFMA2 R12, -RZ, RZ, 0, 5.9604644775390625e-08 ;  /* 0x00000001ff0c7431 */ /* 0x000fe400000001ff */
[----:B------:R-:W-:Y:S02]  /*5630*/  IMAD.MOV.U32 R8, RZ, RZ, 0x70 ;  /* 0x00000070ff087424 */ /* 0x000fe400078e00ff */
[----:B------:R-:W-:Y:S01]  /*5640*/  IMAD.MOV.U32 R13, RZ, RZ, RZ ;  /* 0x000000ffff0d7224 */ /* 0x000fe200078e00ff */
[----:B------:R-:W3:Y:S01]  /*5650*/  LDCU.64 UR6, c[0x4][0x88] ;  /* 0x01001100ff0677ac */ /* 0x000ee20008000a00 */
[----:B------:R-:W4:Y:S01]  /*5660*/  LDC.64 R2, c[0x4][R3] ;  /* 0x0100000003027b82 */ /* 0x000f220000000a00 */
[----:B------:R-:W1:Y:S01]  /*5670*/  LDCU.64 UR4, c[0x4][0x8] ;  /* 0x01000100ff0477ac */ /* 0x000e620008000a00 */
[----:B--2---:R-:W-:Y:S01]  /*5680*/  MOV R5, UR9 ;  /* 0x0000000900057c02 */ /* 0x004fe20008000f00 */
[----:B------:R-:W-:Y:S01]  /*5690*/  IMAD.U32 R4, RZ, RZ, UR8 ;  /* 0x00000008ff047e24 */ /* 0x000fe2000f8e00ff */
[----:B---3--:R-:W-:Y:S01]  /*56a0*/  MOV R7, UR7 ;  /* 0x0000000700077c02 */ /* 0x008fe20008000f00 */
[----:B------:R-:W-:Y:S01]  /*56b0*/  IMAD.U32 R6, RZ, RZ, UR6 ;  /* 0x00000006ff067e24 */ /* 0x000fe2000f8e00ff */
[----:B-1----:R-:W-:Y:S01]  /*56c0*/  MOV R11, UR5 ;  /* 0x00000005000b7c02 */ /* 0x002fe20008000f00 */
[----:B------:R-:W-:Y:S02]  /*56d0*/  IMAD.U32 R10, RZ, RZ, UR4 ;  /* 0x00000004ff0a7e24 */ /* 0x000fe4000f8e00ff */
[----:B------:R-:W-:Y:S07]  /*56e0*/  LEPC R20, `(.L_x_90) ;  /* 0x000000001014794e */ /* 0x000fee0000000000 */
[----:B----45:R-:W-:Y:S05]  /*56f0*/  CALL.ABS.NOINC R2 ;  /* 0x0000000002007343 */ /* 0x030fea0003c00000 */
.L_x_90:
[----:B------:R-:W-:Y:S01]  /*5700*/  LOP3.LUT P0, RZ, R157, 0x1b0, RZ, 0xc0, !PT ;  /* 0x000001b09dff7812 */ /* 0x000fe2000780c0ff */
[----:B------:R-:W-:Y:S11]  /*5710*/  BSSY.RECONVERGENT B6, `(.L_x_91) ;  /* 0x0000013000067945 */ /* 0x000ff60003800200 */
[----:B------:R-:W-:Y:S01]  /*5720*/  @!UPT UIADD3 URZ, UPT, UPT, URZ, URZ, URZ ;  /* 0x000000fffffff290 */ /* 0x000fe2000fffe0ff */
[----:B------:R-:W-:Y:S05]  /*5730*/  @!P0 BRA `(.L_x_92) ;  /* 0x0000000000408947 */ /* 0x000fea0003800000 */
        /* <DEDUP_REMOVED lines=16> */
.L_x_92:
[----:B------:R-:W-:Y:S05]  /*5840*/  BSYNC.RECONVERGENT B6 ;  /* 0x0000000000067941 */ /* 0x000fea0003800200 */
.L_x_91:
[----:B------:R-:W-:Y:S01]  /*5850*/  R2UR UR4, R148 ;  /* 0x00000000940472ca */ /* 0x000fe200000e0000 */
[----:B------:R-:W-:Y:S01]  /*5860*/  UISETP.NE.U32.AND UP0, UPT, UR60, URZ, UPT ;  /* 0x000000ff3c00728c */ /* 0x000fe2000bf05070 */
[----:B------:R-:W-:Y:S02]  /*5870*/  ISETP.NE.U32.AND P4, PT, R138, RZ, PT ;  /* 0x000000ff8a00720c */ /* 0x000fe40003f85070 */
[----:B------:R-:W-:Y:S01]  /*5880*/  ISETP.NE.U32.AND P2, PT, RZ, UR56, PT ;  /* 0x00000038ff007c0c */ /* 0x000fe2000bf45070 */
[----:B------:R-:W-:Y:S01]  /*5890*/  UISETP.NE.AND.EX UP1, UPT, UR61, URZ, UPT, UP0 ;  /* 0x000000ff3d00728c */ /* 0x000fe2000bf25300 */
[----:B------:R-:W-:Y:S01]  /*58a0*/  ISETP.NE.AND.EX P4, PT, R139, RZ, PT, P4 ;  /* 0x000000ff8b00720c */ /* 0x000fe20003f85340 */
[----:B------:R-:W-:Y:S01]  /*58b0*/  UPLOP3.LUT UP0, UPT, UPT, UPT, UPT, 0x40, 0x4 ;  /* 0x000000000004789c */ /* 0x000fe20003f0e870 */
[----:B------:R-:W-:Y:S05]  /*58c0*/  ISETP.NE.AND.EX P2, PT, RZ, UR57, PT, P2 ;  /* 0x00000039ff007c0c */ /* 0x000fea000bf45320 */
[----:B------:R-:W-:Y:S06]  /*58d0*/  UISETP.NE.AND UP2, UPT, UR4, URZ, UPT ;  /* 0x000000ff0400728c */ /* 0x000fec000bf45270 */
[----:B------:R-:W-:Y:S05]  /*58e0*/  PLOP3.LUT P1, PT, PT, PT, UP2, 0x80, 0x8 ;  /* 0x000000000008781c */ /* 0x000fea0003f2f028 */
[----:B------:R-:W-:Y:S06]  /*58f0*/  @UP2 UPLOP3.LUT UP0, UPT, UPT, UPT, UP1, 0x80, 0x8 ;  /* 0x000000000008289c */ /* 0x000fec0003f0f010 */
[----:B------:R-:W-:Y:S01]  /*5900*/  PLOP3.LUT P0, PT, PT, PT, UP0, 0x80, 0x8 ;  /* 0x000000000008781c */ /* 0x000fe20003f0f008 */
[----:B------:R-:W-:Y:S01]  /*5910*/  @!UPT UIADD3 URZ, UPT, UPT, URZ, URZ, URZ ;  /* 0x000000fffffff290 */ /* 0x000fe2000fffe0ff */
[----:B------:R-:W-:Y:S11]  /*5920*/  BRA.U !UP1, `(.L_x_93) ;  /* 0x00000001093c7547 */ /* 0x000ff6000b800000 */
[----:B------:R-:W-:Y:S01]  /*5930*/  UISETP.NE.U32.AND UP0, UPT, UR56, URZ, UPT ;  /* 0x000000ff3800728c */ /* 0x000fe2000bf05070 */
[----:B-1----:R-:W-:Y:S01]  /*5940*/  HFMA2 R0, -RZ, RZ, 0, 5.9604644775390625e-08 ;  /* 0x00000001ff007431 */ /* 0x002fe200000001ff */
[----:B------:R-:W1:Y:S01]  /*5950*/  LDCU.64 UR8, c[0x0][0x358] ;  /* 0x00006b00ff0877ac */ /* 0x000e620008000a00 */
[----:B------:R-:W-:Y:S01]  /*5960*/  IMAD.MOV.U32 R145, RZ, RZ, 0x1 ;  /* 0x00000001ff917424 */ /* 0x000fe200078e00ff */
[----:B------:R-:W-:Y:S06]  /*5970*/  UISETP.NE.AND.EX UP0, UPT, UR57, URZ, UPT, UP0 ;  /* 0x000000ff3900728c */ /* 0x000fec000bf05300 */
[----:B------:R-:W-:Y:S05]  /*5980*/  PLOP3.LUT P3, PT, PT, PT, UP0, 0x80, 0x8 ;  /* 0x000000000008781c */ /* 0x000fea0003f6f008 */
[----:B------:R-:W2:Y:S01]  /*5990*/  @UP0 LDCU.64 UR4, c[0x0][0x888] ;  /* 0x00011100ff0407ac */ /* 0x000ea20008000a00 */
[----:B------:R-:W-:Y:S07]  /*59a0*/  @UP0 UIMAD UR6, UR36, UR60, URZ ;  /* 0x0000003c240602a4 */ /* 0x000fee000f8e02ff */
[----:B------:R-:W-:Y:S01]  /*59b0*/  @!P3 PRMT R145, R0, 0x7610, R145 ;  /* 0x000076100091b816 */ /* 0x000fe20000000091 */
[----:B--2---:R-:W-:Y:S06]  /*59c0*/  @UP0 UIMAD.WIDE UR4, UR6, 0x4, UR4 ;  /* 0x00000004060408a5 */ /* 0x004fec000f8e0204 */
[----:B------:R-:W-:Y:S01]  /*59d0*/  IMAD.U32 R2, RZ, RZ, UR4 ;  /* 0x00000004ff027e24 */ /* 0x000fe2000f8e00ff */
[----:B------:R-:W-:Y:S04]  /*59e0*/  MOV R3, UR5 ;  /* 0x0000000500037c02 */ /* 0x000fe80008000f00 */
[----:B------:R-:W2:Y:S01]  /*59f0*/  @!UP0 LDCU UR4, c[0x0][0x880] ;  /* 0x00011000ff0487ac */ /* 0x000ea20008000800 */
[----:B-1---5:R3:W5:Y:S02]  /*5a00*/  @P3 LDG.E R72, desc[UR8][R2.64] ;  /* 0x0000000802483981 */ /* 0x022764000c1e1900 */
[----:B--23--:R-:W-:Y:S02]  /*5a10*/  @!P3 IMAD.U32 R72, RZ, RZ, UR4 ;  /* 0x00000004ff48be24 */ /* 0x00cfe4000f8e00ff */
.L_x_93:
[----:B------:R-:W-:Y:S05]  /*5a20*/  @!P4 BRA `(.L_x_94) ;  /* 0x000000000024c947 */ /* 0x000fea0003800000 */
[----:B------:R-:W-:Y:S01]  /*5a30*/  ISETP.NE.U32.AND P3, PT, R136, RZ, PT ;  /* 0x000000ff8800720c */ /* 0x000fe20003f65070 */
[----:B------:R-:W2:Y:S03]  /*5a40*/  LDCU.64 UR4, c[0x0][0x358] ;  /* 0x00006b00ff0477ac */ /* 0x000ea60008000a00 */
[----:B------:R-:W-:Y:S11]  /*5a50*/  ISETP.NE.AND.EX P3, PT, R137, RZ, PT, P3 ;  /* 0x000000ff8900720c */ /* 0x000ff60003f65330 */
[----:B------:R-:W-:Y:S02]  /*5a60*/  @!UPT UIADD3 URZ, UPT, UPT, URZ, URZ, URZ ;  /* 0x000000fffffff290 */ /* 0x000fe4000fffe0ff */
[----:B------:R-:W3:Y:S01]  /*5a70*/  @P3 LDC.64 R2, c[0x0][0x8a8] ;  /* 0x00022a00ff023b82 */ /* 0x000ee20000000a00 */
[----:B-1----:R-:W-:Y:S04]  /*5a80*/  @P3 IMAD R0, R138, UR36, RZ ;  /* 0x000000248a003c24 */ /* 0x002fe8000f8e02ff */
[----:B---3--:R-:W-:Y:S05]  /*5a90*/  @P3 IMAD.WIDE R2, R0, 0x4, R2 ;  /* 0x0000000400023825 */ /* 0x008fea00078e0202 */
[----:B--2--5:R2:W5:Y:S02]  /*5aa0*/  @P3 LDG.E R70, desc[UR4][R2.64] ;  /* 0x0000000402463981 */ /* 0x024564000c1e1900 */
[----:B--2---:R-:W3:Y:S02]  /*5ab0*/  @!P3 LDC R70, c[0x0][0x8a0] ;  /* 0x00022800ff46bb82 */ /* 0x004ee40000000800 */
.L_x_94:
[----:B-----5:R-:W-:Y:S01]  /*5ac0*/  ISETP.NE.AND P4, PT, R72, RZ, PT ;  /* 0x000000ff4800720c */ /* 0x020fe20003f85270 */
[----:B------:R-:W-:Y:S01]  /*5ad0*/  BSSY B1, `(.L_x_95) ;  /* 0x0000048000017945 */ /* 0x000fe20003800000 */
[----:B------:R-:W-:Y:S01]  /*5ae0*/  SEL R7, RZ, 0xffffffff, P2 ;  /* 0xffffffffff077807 */ /* 0x000fe20001000000 */
[----:B------:R-:W-:Y:S01]  /*5af0*/  IMAD.MOV.U32 R79, RZ, RZ, 0x1 ;  /* 0x00000001ff4f7424 */ /* 0x000fe200078e00ff */
[----:B------:R-:W-:Y:S01]  /*5b00*/  LOP3.LUT P3, RZ, R145, 0xff, RZ, 0xc0, !PT ;  /* 0x000000ff91ff7812 */ /* 0x000fe2000786c0ff */
[C---:B------:R-:W-:Y:S01]  /*5b10*/  IMAD R71, R68.reuse, 0x80, R69 ;  /* 0x0000008044477824 */ /* 0x040fe200078e0245 */
[----:B-1----:R-:W-:Y:S02]  /*5b20*/  @P1 SEL R0, RZ, 0xffffffff, P4 ;  /* 0xffffffffff001807 */ /* 0x002fe40002000000 */
[----:B------:R-:W-:Y:S02]  /*5b30*/  CS2R R90, SRZ ;  /* 0x00000000005a7805 */ /* 0x000fe4000001ff00 */
[----:B------:R-:W-:Y:S02]  /*5b40*/  LEA R3, R151, UR44, 0x3 ;  /* 0x0000002c97037c11 */ /* 0x000fe4000f8e18ff */
[----:B------:R-:W-:Y:S02]  /*5b50*/  CS2R R88, SRZ ;  /* 0x0000000000587805 */ /* 0x000fe4000001ff00 */
[----:B------:R-:W-:Y:S02]  /*5b60*/  @P0 SEL R0, R7, R0, !P3 ;  /* 0x0000000007000207 */ /* 0x000fe40005800000 */
[----:B------:R-:W-:Y:S02]  /*5b70*/  CS2R R86, SRZ ;  /* 0x0000000000567805 */ /* 0x000fe4000001ff00 */
[----:B------:R-:W-:Y:S02]  /*5b80*/  LEA R78, R68, UR44, 0x3 ;  /* 0x0000002c444e7c11 */ /* 0x000fe4000f8e18ff */
[----:B------:R-:W-:Y:S02]  /*5b90*/  CS2R R84, SRZ ;  /* 0x0000000000547805 */ /* 0x000fe4000001ff00 */
[----:B------:R-:W-:Y:S02]  /*5ba0*/  @P1 LOP3.LUT R0, R0, 0x1, RZ, 0xc0, !PT ;  /* 0x0000000100001812 */ /* 0x000fe400078ec0ff */
[----:B------:R-:W-:Y:S02]  /*5bb0*/  CS2R R82, SRZ ;  /* 0x0000000000527805 */ /* 0x000fe4000001ff00 */
[----:B------:R-:W-:Y:S02]  /*5bc0*/  SHF.L.U32 R5, R153, 0x1f, RZ ;  /* 0x0000001f99057819 */ /* 0x000fe400000006ff */
[----:B------:R-:W-:Y:S02]  /*5bd0*/  CS2R R80, SRZ ;  /* 0x0000000000507805 */ /* 0x000fe4000001ff00 */
[----:B------:R-:W-:Y:S02]  /*5be0*/  ISETP.NE.U32.OR P6, PT, R0, 0x1, !P1 ;  /* 0x000000010000780c */ /* 0x000fe40004fc5470 */
[----:B------:R-:W-:Y:S02]  /*5bf0*/  CS2R R94, SRZ ;  /* 0x00000000005e7805 */ /* 0x000fe4000001ff00 */
[----:B------:R-:W-:Y:S02]  /*5c00*/  PLOP3.LUT P2, PT, PT, PT, UP1, 0x80, 0x8 ;  /* 0x000000000008781c */ /* 0x000fe40003f4f018 */
[----:B------:R-:W-:Y:S02]  /*5c10*/  CS2R R92, SRZ ;  /* 0x00000000005c7805 */ /* 0x000fe4000001ff00 */
[----:B------:R-:W-:Y:S02]  /*5c20*/  SEL R0, RZ, 0xffffffff, P4 ;  /* 0xffffffffff007807 */ /* 0x000fe40002000000 */
[----:B------:R-:W-:Y:S03]  /*5c30*/  P2R R96, PR, RZ, 0x40 ;  /* 0x00000040ff607803 */ /* 0x000fe60000000000 */
[----:B------:R-:W-:Y:S04]  /*5c40*/  @P6 SHF.L.U32 R2, R150, 0x1f, RZ ;  /* 0x0000001f96026819 */ /* 0x000fe800000006ff */
[----:B------:R-:W-:Y:S01]  /*5c50*/  @P2 SEL R0, R7, R0, !P3 ;  /* 0x0000000007002207 */ /* 0x000fe20005800000 */
[----:B------:R-:W1:Y:S03]  /*5c60*/  @P6 SYNCS.PHASECHK.TRANS64.TRYWAIT P1, [R3+URZ+0x60], R2 ;  /* 0x00006002030065a7 */ /* 0x000e6600080211ff */
[----:B------:R-:W-:Y:S04]  /*5c70*/  LOP3.LUT R0, R0, 0x1, RZ, 0xc0, !PT ;  /* 0x0000000100007812 */ /* 0x000fe800078ec0ff */
[----:B------:R-:W-:Y:S04]  /*5c80*/  ISETP.NE.U32.AND P5, PT, R0, 0x1, PT ;  /* 0x000000010000780c */ /* 0x000fe80003fa5070 */
[----:B------:R-:W-:Y:S01]  /*5c90*/  P2R R108, PR, RZ, 0x20 ;  /* 0x00000020ff6c7803 */ /* 0x000fe20000000000 */
[----:B------:R2:W4:Y:S01]  /*5ca0*/  SYNCS.PHASECHK.TRANS64.TRYWAIT P0, [R78+URZ+0xb0], R5 ;  /* 0x0000b0054e0075a7 */ /* 0x00052200080011ff */
[----:B-1----:R-:W-:Y:S01]  /*5cb0*/  @P6 SEL R79, RZ, 0x1, !P1 ;  /* 0x00000001ff4f6807 */ /* 0x002fe20004800000 */
[----:B--2---:R-:W-:Y:S06]  /*5cc0*/  @!P6 BRA `(.L_x_96) ;  /* 0x0000000000a0e947 */ /* 0x004fec0003800000 */
[----:B------:R-:W-:Y:S01]  /*5cd0*/  @P5 IMAD R7, R151, 0x2000, R144 ;  /* 0x0000200097075824 */ /* 0x000fe200078e0290 */
[----:B------:R-:W-:Y:S01]  /*5ce0*/  ISETP.NE.AND P1, PT, R79, RZ, PT ;  /* 0x000000ff4f00720c */ /* 0x000fe20003f25270 */
[----:B------:R-:W-:Y:S01]  /*5cf0*/  BSSY B0, `(.L_x_97) ;  /* 0x0000011000007945 */ /* 0x000fe20003800000 */
[----:B------:R-:W-:Y:S01]  /*5d00*/  CS2R R94, SRZ ;  /* 0x00000000005e7805 */ /* 0x000fe2000001ff00 */
[----:B------:R-:W-:Y:S01]  /*5d10*/  @P5 VIADD R9, R7, UR44 ;  /* 0x0000002c07095c36 */ /* 0x000fe20008000000 */
[----:B------:R-:W-:Y:S02]  /*5d20*/  CS2R R92, SRZ ;  /* 0x00000000005c7805 */ /* 0x000fe4000001ff00 */
[----:B------:R-:W-:Y:S02]  /*5d30*/  CS2R R82, SRZ ;  /* 0x0000000000527805 */ /* 0x000fe4000001ff00 */
[----:B------:R-:W-:Y:S01]  /*5d40*/  CS2R R80, SRZ ;  /* 0x0000000000507805 */ /* 0x000fe2000001ff00 */
[--C-:B------:R-:W-:Y:S01]  /*5d50*/  @P5 IMAD.IADD R6, R156, 0x1, R9.reuse ;  /* 0x000000019c065824 */ /* 0x100fe200078e0209 */
[----:B------:R-:W-:Y:S01]  /*5d60*/  CS2R R86, SRZ ;  /* 0x0000000000567805 */ /* 0x000fe2000001ff00 */
[--C-:B------:R-:W-:Y:S01]  /*5d70*/  @P5 IMAD.IADD R4, R155, 0x1, R9.reuse ;  /* 0x000000019b045824 */ /* 0x100fe200078e0209 */
[----:B------:R-:W-:Y:S01]  /*5d80*/  CS2R R84, SRZ ;  /* 0x0000000000547805 */ /* 0x000fe2000001ff00 */
[----:B------:R-:W-:Y:S01]  /*5d90*/  @P5 IMAD R2, R154, 0x10, R9 ;  /* 0x000000109a025824 */ /* 0x000fe200078e0209 */
[----:B------:R-:W-:Y:S02]  /*5da0*/  CS2R R90, SRZ ;  /* 0x00000000005a7805 */ /* 0x000fe4000001ff00 */
[----:B------:R-:W-:Y:S01]  /*5db0*/  CS2R R88, SRZ ;  /* 0x0000000000587805 */ /* 0x000fe2000001ff00 */
[----:B------:R-:W-:Y:S06]  /*5dc0*/  @P1 BRA `(.L_x_98) ;  /* 0x00000000000c1947 */ /* 0x000fec0003800000 */
[----:B------:R-:W-:Y:S04]  /*5dd0*/  SHF.L.U32 R0, R150, 0x1f, RZ ;  /* 0x0000001f96007819 */ /* 0x000fe800000006ff */
[----:B------:R-:W1:Y:S02]  /*5de0*/  SYNCS.PHASECHK.TRANS64.TRYWAIT P1, [R3+URZ+0x60], R0 ;  /* 0x00006000030075a7 */ /* 0x000e6400080211ff */
[----:B-1----:R-:W-:Y:S05]  /*5df0*/  @!P1 BRA `(.L_x_99) ;  /* 0x00000034008c9947 */ /* 0x002fea0003800000 */
.L_x_98:
[----:B------:R-:W-:Y:S05]  /*5e00*/  BSYNC B0 ;  /* 0x0000000000007941 */ /* 0x000fea0003800000 */
.L_x_97:
[----:B------:R-:W-:Y:S01]  /*5e10*/  ISETP.NE.AND P1, PT, R108, RZ, PT ;  /* 0x000000ff6c00720c */ /* 0x000fe20003f25270 */
[----:B-1----:R-:W-:Y:S02]  /*5e20*/  VIADD R3, R3, 0x70 ;  /* 0x0000007003037836 */ /* 0x002fe40000000000 */
[----:B------:R-:W-:Y:S02]  /*5e30*/  IMAD.U32 R0, RZ, RZ, UR45 ;  /* 0x0000002dff007e24 */ /* 0x000fe4000f8e00ff */
[----:B------:R-:W-:Y:S03]  /*5e40*/  VIADD R151, R151, 0x1 ;  /* 0x0000000197977836 */ /* 0x000fe60000000000 */
[----:B------:R-:W-:Y:S05]  /*5e50*/  PRMT R0, R0, 0x654, R3 ;  /* 0x0000065400007816 */ /* 0x000fea0000000003 */
[----:B------:R1:W2:Y:S04]  /*5e60*/  @P1 LDS.128 R92, [R7+UR44+0x200] ;  /* 0x0002002c075c1984 */ /* 0x0002a80008000c00 */
[----:B------:R1:W1:Y:S04]  /*5e70*/  @P1 LDS.128 R80, [R6+0x200] ;  /* 0x0002000006501984 */ /* 0x0002680000000c00 */
[----:B------:R1:W1:Y:S04]  /*5e80*/  @P1 LDS.128 R84, [R4+0x200] ;  /* 0x0002000004541984 */ /* 0x0002680000000c00 */
[----:B------:R1:W1:Y:S01]  /*5e90*/  @P1 LDS.128 R88, [R2+0x200] ;  /* 0x0002000002581984 */ /* 0x0002620000000c00 */
[C---:B------:R-:W-:Y:S01]  /*5ea0*/  ISETP.NE.AND P1, PT, R151.reuse, 0x2, PT ;  /* 0x000000029700780c */ /* 0x040fe20003f25270 */
[----:B------:R-:W-:Y:S01]  /*5eb0*/  @!PT LDS RZ, [RZ] ;  /* 0x00000000fffff984 */ /* 0x000fe20000000800 */
[----:B------:R-:W-:Y:S01]  /*5ec0*/  @!PT LDS RZ, [RZ] ;  /* 0x00000000fffff984 */ /* 0x000fe20000000800 */
[----:B------:R-:W-:Y:S01]  /*5ed0*/  @!PT LDS RZ, [RZ] ;  /* 0x00000000fffff984 */ /* 0x000fe20000000800 */
[----:B------:R-:W-:Y:S01]  /*5ee0*/  @!PT LDS RZ, [RZ] ;  /* 0x00000000fffff984 */ /* 0x000fe20000000800 */
[----:B------:R5:W-:Y:S06]  /*5ef0*/  MEMBAR.ALL.CTA ;  /* 0x0000000000007992 */ /* 0x000bec0000008000 */
[----:B-----5:R-:W5:Y:S01]  /*5f00*/  FENCE.VIEW.ASYNC.S ;  /* 0x00000000000073c6 */ /* 0x020f620000000000 */
[----:B------:R-:W-:Y:S02]  /*5f10*/  SEL R3, RZ, 0x1, P1 ;  /* 0x00000001ff037807 */ /* 0x000fe40000800000 */
[----:B------:R-:W-:Y:S02]  /*5f20*/  SEL R151, R151, RZ, P1 ;  /* 0x000000ff97977207 */ /* 0x000fe40000800000 */
[----:B------:R-:W-:Y:S01]  /*5f30*/  LOP3.LUT R150, R150, R3, RZ, 0x3c, !PT ;  /* 0x0000000396967212 */ /* 0x000fe200078e3cff */
[----:B-----5:R1:W-:Y:S06]  /*5f40*/  SYNCS.ARRIVE.TRANS64.RED.A1T0 RZ, [R0+URZ], RZ ;  /* 0x000000ff00ff79a7 */ /* 0x0203ec00081004ff */
.L_x_96:
[----:B------:R-:W-:Y:S05]  /*5f50*/  BSYNC B1 ;  /* 0x0000000000017941 */ /* 0x000fea0003800000 */
.L_x_95:
[----:B------:R-:W-:Y:S04]  /*5f60*/  SHF.R.U32.HI R3, RZ, 0x15, R71 ;  /* 0x00000015ff037819 */ /* 0x000fe80000011647 */
[----:B------:R-:W-:Y:S01]  /*5f70*/  LOP3.LUT P1, RZ, R3, 0x3, R146, 0x48, !PT ;  /* 0x0000000303ff7812 */ /* 0x000fe20007824892 */
[----:B------:R-:W-:Y:S01]  /*5f80*/  @!UPT UIADD3 URZ, UPT, UPT, URZ, URZ, URZ ;  /* 0x000000fffffff290 */ /* 0x000fe2000fffe0ff */
[----:B----4-:R-:W-:Y:S11]  /*5f90*/  @P0 BRA `(.L_x_100) ;  /* 0x0000000000080947 */ /* 0x010ff60003800000 */
[----:B------:R-:W4:Y:S02]  /*5fa0*/  SYNCS.PHASECHK.TRANS64.TRYWAIT P0, [R78+URZ+0xb0], R5 ;  /* 0x0000b0054e0075a7 */ /* 0x000f2400080011ff */
[----:B----4-:R-:W-:Y:S05]  /*5fb0*/  @!P0 BRA `(.L_x_101) ;  /* 0x0000003400308947 */ /* 0x010fea0003800000 */
.L_x_100:
[----:B------:R-:W-:Y:S05]  /*5fc0*/  @!P1 BRA `(.L_x_102) ;  /* 0x0000000000409947 */ /* 0x000fea0003800000 */
[----:B------:R-:W4:Y:S01]  /*5fd0*/  LDCU.64 UR8, c[0x4][0x70] ;  /* 0x01000e00ff0877ac */ /* 0x000f220008000a00 */
[----:B------:R-:W-:Y:S01]  /*5fe0*/  MOV R3, 0x0 ;  /* 0x0000000000037802 */ /* 0x000fe20000000f00 */
[----:B------:R-:W-:Y:S02]  /*5ff0*/  HFMA2 R12, -RZ, RZ, 0, 5.9604644775390625e-08 ;  /* 0x00000001ff0c7431 */ /* 0x000fe400000001ff */
[----:B------:R-:W-:Y:S02]  /*6000*/  IMAD.MOV.U32 R8, RZ, RZ, 0x192 ;  /* 0x00000192ff087424 */ /* 0x000fe400078e00ff */
[----:B------:R-:W-:Y:S01]  /*6010*/  IMAD.MOV.U32 R13, RZ, RZ, RZ ;  /* 0x000000ffff0d7224 */ /* 0x000fe200078e00ff */
[----:B------:R-:W5:Y:S01]  /*6020*/  LDCU.64 UR6, c[0x4][0x78] ;  /* 0x01000f00ff0677ac */ /* 0x000f620008000a00 */
[----:B-1----:R-:W1:Y:S01]  /*6030*/  LDC.64 R2, c[0x4][R3] ;  /* 0x0100000003027b82 */ /* 0x002e620000000a00 */
[----:B------:R-:W2:Y:S01]  /*6040*/  LDCU.64 UR4, c[0x4][0x10] ;  /* 0x01000200ff0477ac */ /* 0x000ea20008000a00 */
[----:B----4-:R-:W-:Y:S01]  /*6050*/  MOV R5, UR9 ;  /* 0x0000000900057c02 */ /* 0x010fe20008000f00 */
[----:B------:R-:W-:Y:S01]  /*6060*/  IMAD.U32 R4, RZ, RZ, UR8 ;  /* 0x00000008ff047e24 */ /* 0x000fe2000f8e00ff */
[----:B-----5:R-:W-:Y:S01]  /*6070*/  MOV R7, UR7 ;  /* 0x0000000700077c02 */ /* 0x020fe20008000f00 */
[----:B------:R-:W-:Y:S01]  /*6080*/  IMAD.U32 R6, RZ, RZ, UR6 ;  /* 0x00000006ff067e24 */ /* 0x000fe2000f8e00ff */
[----:B--2---:R-:W-:Y:S01]  /*6090*/  MOV R11, UR5 ;  /* 0x00000005000b7c02 */ /* 0x004fe20008000f00 */
[----:B------:R-:W-:Y:S02]  /*60a0*/  IMAD.U32 R10, RZ, RZ, UR4 ;  /* 0x00000004ff0a7e24 */ /* 0x000fe4000f8e00ff */
[----:B------:R-:W-:Y:S07]  /*60b0*/  LEPC R20, `(.L_x_102) ;  /* 0x000000001014794e */ /* 0x000fee0000000000 */
[----:B-1-3--:R-:W-:Y:S05]  /*60c0*/  CALL.ABS.NOINC R2 ;  /* 0x0000000002007343 */ /* 0x00afea0003c00000 */
.L_x_102:
[----:B--2---:R-:W-:Y:S01]  /*60d0*/  SHF.L.U32 R75, R92, 0x10, RZ ;  /* 0x000000105c4b7819 */ /* 0x004fe200000006ff */
[----:B------:R-:W-:Y:S05]  /*60e0*/  WARPSYNC.ALL ;  /* 0x0000000000007948 */ /* 0x000fea0003800000 */
[----:B------:R-:W-:Y:S01]  /*60f0*/  R2UR UR4, R71 ;  /* 0x00000000470472ca */ /* 0x000fe200000e0000 */
[----:B------:R-:W-:Y:S01]  /*6100*/  BSSY.RECONVERGENT B0, `(.L_x_103) ;  /* 0x0000121000007945 */ /* 0x000fe20003800200 */
[----:B------:R-:W-:Y:S02]  /*6110*/  ISETP.NE.AND P6, PT, R96, RZ, PT ;  /* 0x000000ff6000720c */ /* 0x000fe40003fc5270 */
[----:B------:R-:W-:Y:S02]  /*6120*/  IADD3 R110, PT, PT, R144, UR44, RZ ;  /* 0x0000002c906e7c10 */ /* 0x000fe4000fffe0ff */
[----:B------:R-:W-:Y:S02]  /*6130*/  SHF.L.U32 R109, R154, 0x4, RZ ;  /* 0x000000049a6d7819 */ /* 0x000fe400000006ff */
[-C--:B------:R-:W-:Y:S02]  /*6140*/  IADD3 R161, PT, PT, R156, R110.reuse, RZ ;  /* 0x0000006e9ca17210 */ /* 0x080fe40007ffe0ff */
[----:B------:R-:W-:Y:S02]  /*6150*/  IADD3 R160, PT, PT, R155, R110, RZ ;  /* 0x0000006e9ba07210 */ /* 0x000fe40007ffe0ff */
[----:B------:R-:W-:Y:S01]  /*6160*/  IADD3 R159, PT, PT, R110, R109, RZ ;  /* 0x0000006d6e9f7210 */ /* 0x000fe20007ffe0ff */
[----:B-1--4-:R-:W3:Y:S01]  /*6170*/  LDTM.x64 R4, tmem[UR4] ;  /* 0x00000004000479ee */ /* 0x012ee20008340000 */
[C---:B------:R-:W-:Y:S02]  /*6180*/  PRMT R73, R92.reuse, 0x8880, RZ ;  /* 0x000088805c497816 */ /* 0x040fe400000000ff */
[----:B------:R-:W-:Y:S02]  /*6190*/  SHF.R.S32.HI R75, RZ, 0x18, R75 ;  /* 0x00000018ff4b7819 */ /* 0x000fe4000001144b */
[----:B------:R-:W-:Y:S02]  /*61a0*/  SHF.R.S32.HI R76, RZ, 0x18, R93 ;  /* 0x00000018ff4c7819 */ /* 0x000fe4000001145d */
[----:B------:R-:W-:Y:S02]  /*61b0*/  SHF.L.U32 R74, R92, 0x8, RZ ;  /* 0x000000085c4a7819 */ /* 0x000fe400000006ff */
[----:B------:R-:W-:Y:S02]  /*61c0*/  SHF.L.U32 R77, R93, 0x8, RZ ;  /* 0x000000085d4d7819 */ /* 0x000fe400000006ff */
[----:B------:R-:W-:Y:S02]  /*61d0*/  SHF.R.S32.HI R74, RZ, 0x18, R74 ;  /* 0x00000018ff4a7819 */ /* 0x000fe4000001144a */
[----:B------:R-:W-:Y:S02]  /*61e0*/  SHF.R.S32.HI R77, RZ, 0x18, R77 ;  /* 0x00000018ff4d7819 */ /* 0x000fe4000001144d */
[----:B------:R-:W-:Y:S02]  /*61f0*/  ISETP.NE.AND P0, PT, R158, RZ, PT ;  /* 0x000000ff9e00720c */ /* 0x000fe40003f05270 */
[----:B------:R-:W-:Y:S02]  /*6200*/  LEA R111, R151, UR44, 0x3 ;  /* 0x0000002c976f7c11 */ /* 0x000fe4000f8e18ff */
[----:B------:R-:W-:Y:S01]  /*6210*/  @P6 SHF.L.U32 R116, R150, 0x1f, RZ ;  /* 0x0000001f96746819 */ /* 0x000fe200000006ff */
[C---:B---3--:R-:W-:Y:S02]  /*6220*/  IMAD R0, R70.reuse, R4, RZ ;  /* 0x0000000446007224 */ /* 0x048fe400078e02ff */
[C---:B------:R-:W-:Y:S02]  /*6230*/  IMAD R2, R70.reuse, R5, RZ ;  /* 0x0000000546027224 */ /* 0x040fe400078e02ff */
[----:B------:R-:W-:Y:S02]  /*6240*/  IMAD R3, R70, R6, RZ ;  /* 0x0000000646037224 */ /* 0x000fe400078e02ff */
[-C--:B------:R-:W-:Y:S01]  /*6250*/  IMAD R0, R73, R72.reuse, R0 ;  /* 0x0000004849007224 */ /* 0x080fe200078e0200 */
[----:B------:R-:W-:Y:S01]  /*6260*/  SHF.R.S32.HI R73, RZ, 0x18, R92 ;  /* 0x00000018ff497819 */ /* 0x000fe2000001145c */
[-C--:B------:R-:W-:Y:S01]  /*6270*/  IMAD R2, R75, R72.reuse, R2 ;  /* 0x000000484b027224 */ /* 0x080fe200078e0202 */
[C---:B------:R-:W-:Y:S01]  /*6280*/  PRMT R75, R93.reuse, 0x8880, RZ ;  /* 0x000088805d4b7816 */ /* 0x040fe200000000ff */
[----:B------:R-:W-:Y:S01]  /*6290*/  IMAD R3, R74, R72, R3 ;  /* 0x000000484a037224 */ /* 0x000fe200078e0203 */
[----:B------:R-:W-:Y:S01]  /*62a0*/  SHF.L.U32 R74, R93, 0x10, RZ ;  /* 0x000000105d4a7819 */ /* 0x000fe200000006ff */
[C---:B------:R-:W-:Y:S02]  /*62b0*/  IMAD R7, R70.reuse, R7, RZ ;  /* 0x0000000746077224 */ /* 0x040fe400078e02ff */
[C---:B------:R-:W-:Y:S01]  /*62c0*/  IMAD R4, R70.reuse, R8, RZ ;  /* 0x0000000846047224 */ /* 0x040fe200078e02ff */
[----:B------:R-:W-:Y:S01]  /*62d0*/  SHF.R.S32.HI R74, RZ, 0x18, R74 ;  /* 0x00000018ff4a7819 */ /* 0x000fe2000001144a */
[----:B------:R-:W-:Y:S02]  /*62e0*/  IMAD R5, R70, R9, RZ ;  /* 0x0000000946057224 */ /* 0x000fe400078e02ff */
[-C--:B------:R-:W-:Y:S01]  /*62f0*/  IMAD R7, R73, R72.reuse, R7 ;  /* 0x0000004849077224 */ /* 0x080fe200078e0207 */
[C---:B------:R-:W-:Y:S01]  /*6300*/  PRMT R73, R94.reuse, 0x8880, RZ ;  /* 0x000088805e497816 */ /* 0x040fe200000000ff */
[----:B------:R-:W-:Y:S01]  /*6310*/  IMAD R4, R75, R72, R4 ;  /* 0x000000484b047224 */ /* 0x000fe200078e0204 */
[----:B------:R-:W-:Y:S01]  /*6320*/  SHF.L.U32 R75, R94, 0x8, RZ ;  /* 0x000000085e4b7819 */ /* 0x000fe200000006ff */
[----:B------:R-:W-:Y:S01]  /*6330*/  IMAD R6, R70, R10, RZ ;  /* 0x0000000a46067224 */ /* 0x000fe200078e02ff */
[----:B------:R-:W-:Y:S01]  /*6340*/  I2IP.S8.S32.SAT R97, R7, R3, RZ ;  /* 0x0000000307617239 */ /* 0x000fe200000014ff */
[----:B------:R-:W-:Y:S01]  /*6350*/  IMAD R5, R74, R72, R5 ;  /* 0x000000484a057224 */ /* 0x000fe200078e0205 */
[----:B------:R-:W-:Y:S01]  /*6360*/  SHF.L.U32 R74, R94, 0x10, RZ ;  /* 0x000000105e4a7819 */ /* 0x000fe200000006ff */
[----:B------:R-:W-:Y:S01]  /*6370*/  IMAD R11, R70, R11, RZ ;  /* 0x0000000b460b7224 */ /* 0x000fe200078e02ff */
[----:B------:R-:W-:Y:S01]  /*6380*/  I2IP.S8.S32.SAT R96, R2, R0, R97 ;  /* 0x0000000002607239 */ /* 0x000fe20000001461 */
[C---:B------:R-:W-:Y:S01]  /*6390*/  IMAD R8, R70.reuse, R12, RZ ;  /* 0x0000000c46087224 */ /* 0x040fe200078e02ff */
[----:B------:R-:W-:Y:S01]  /*63a0*/  SHF.R.S32.HI R74, RZ, 0x18, R74 ;  /* 0x00000018ff4a7819 */ /* 0x000fe2000001144a */
[-C--:B------:R-:W-:Y:S01]  /*63b0*/  IMAD R6, R77, R72.reuse, R6 ;  /* 0x000000484d067224 */ /* 0x080fe200078e0206 */
[----:B------:R-:W-:Y:S01]  /*63c0*/  SHF.R.S32.HI R75, RZ, 0x18, R75 ;  /* 0x00000018ff4b7819 */ /* 0x000fe2000001144b */
[----:B------:R-:W-:Y:S01]  /*63d0*/  IMAD R9, R70, R13, RZ ;  /* 0x0000000d46097224 */ /* 0x000fe200078e02ff */
[----:B------:R-:W-:Y:S01]  /*63e0*/  SHF.L.U32 R77, R95, 0x8, RZ ;  /* 0x000000085f4d7819 */ /* 0x000fe200000006ff */
[-C--:B------:R-:W-:Y:S01]  /*63f0*/  IMAD R11, R76, R72.reuse, R11 ;  /* 0x000000484c0b7224 */ /* 0x080fe200078e020b */
[----:B------:R-:W-:Y:S01]  /*6400*/  SHF.R.S32.HI R76, RZ, 0x18, R95 ;  /* 0x00000018ff4c7819 */ /* 0x000fe2000001145f */
[----:B------:R-:W-:Y:S01]  /*6410*/  IMAD R8, R73, R72, R8 ;  /* 0x0000004849087224 */ /* 0x000fe200078e0208 */
[----:B------:R-:W-:Y:S01]  /*6420*/  SHF.R.S32.HI R73, RZ, 0x18, R94 ;  /* 0x00000018ff497819 */ /* 0x000fe2000001145e */
[----:B------:R-:W-:Y:S01]  /*6430*/  IMAD R10, R70, R14, RZ ;  /* 0x0000000e460a7224 */ /* 0x000fe200078e02ff */
[----:B------:R-:W-:Y:S01]  /*6440*/  I2IP.S8.S32.SAT R98, R11, R6, RZ ;  /* 0x000000060b627239 */ /* 0x000fe200000014ff */
[----:B------:R-:W-:Y:S01]  /*6450*/  IMAD R9, R74, R72, R9 ;  /* 0x000000484a097224 */ /* 0x000fe200078e0209 */
[----:B------:R-:W-:Y:S01]  /*6460*/  SHF.R.S32.HI R77, RZ, 0x18, R77 ;  /* 0x00000018ff4d7819 */ /* 0x000fe2000001144d */
[----:B------:R-:W-:Y:S01]  /*6470*/  IMAD.U32 R74, R95, 0x10000, RZ ;  /* 0x000100005f4a7824 */ /* 0x000fe200078e00ff */
[----:B------:R-:W-:Y:S01]  /*6480*/  I2IP.S8.S32.SAT R97, R5, R4, R98 ;  /* 0x0000000405617239 */ /* 0x000fe20000001462 */
[C---:B------:R-:W-:Y:S02]  /*6490*/  IMAD R15, R70.reuse, R15, RZ ;  /* 0x0000000f460f7224 */ /* 0x040fe400078e02ff */
[----:B------:R-:W-:Y:S01]  /*64a0*/  IMAD R10, R75, R72, R10 ;  /* 0x000000484b0a7224 */ /* 0x000fe200078e020a */
[----:B------:R-:W-:Y:S01]  /*64b0*/  PRMT R75, R95, 0x8880, RZ ;  /* 0x000088805f4b7816 */ /* 0x000fe200000000ff */
        /* <DEDUP_REMOVED lines=11> */
[C---:B------:R-:W-:Y:S01]  /*6570*/  IMAD R19, R70.reuse, R19, RZ ;  /* 0x0000001346137224 */ /* 0x040fe200078e02ff */
[----:B------:R-:W-:Y:S01]  /*6580*/  I2IP.S8.S32.SAT R98, R9, R8, R98 ;  /* 0x0000000809627239 */ /* 0x000fe20000001462 */
[C---:B------:R-:W-:Y:S01]  /*6590*/  IMAD R16, R70.reuse, R20, RZ ;  /* 0x0000001446107224 */ /* 0x040fe200078e02ff */
[----:B------:R-:W-:Y:S01]  /*65a0*/  SHF.R.S32.HI R74, RZ, 0x18, R74 ;  /* 0x00000018ff4a7819 */ /* 0x000fe2000001144a */
[-C--:B------:R-:W-:Y:S01]  /*65b0*/  IMAD R14, R77, R72.reuse, R14 ;  /* 0x000000484d0e7224 */ /* 0x080fe200078e020e */
[----:B------:R-:W-:Y:S01]  /*65c0*/  SHF.R.S32.HI R75, RZ, 0x18, R75 ;  /* 0x00000018ff4b7819 */ /* 0x000fe2000001144b */
[----:B------:R-:W-:Y:S01]  /*65d0*/  IMAD R17, R70, R21, RZ ;  /* 0x0000001546117224 */ /* 0x000fe200078e02ff */
[----:B------:R-:W-:Y:S01]  /*65e0*/  SHF.L.U32 R77, R81, 0x8, RZ ;  /* 0x00000008514d7819 */ /* 0x000fe200000006ff */
[----:B------:R-:W-:Y:S01]  /*65f0*/  IMAD R19, R76, R72, R19 ;  /* 0x000000484c137224 */ /* 0x000fe200078e0213 */
[----:B------:R-:W-:Y:S01]  /*6600*/  SHF.R.S32.HI R76, RZ, 0x18, R81 ;  /* 0x00000018ff4c7819 */ /* 0x000fe20000011451 */
[----:B------:R-:W-:Y:S01]  /*6610*/  IMAD R18, R70, R22, RZ ;  /* 0x0000001646127224 */ /* 0x000fe200078e02ff */
[----:B------:R-:W-:Y:S01]  /*6620*/  SHF.R.S32.HI R77, RZ, 0x18, R77 ;  /* 0x00000018ff4d7819 */ /* 0x000fe2000001144d */
[----:B------:R-:W-:Y:S01]  /*6630*/  IMAD R16, R73, R72, R16 ;  /* 0x0000004849107224 */ /* 0x000fe200078e0210 */
[----:B------:R-:W-:Y:S01]  /*6640*/  I2IP.S8.S32.SAT R99, R19, R14, RZ ;  /* 0x0000000e13637239 */ /* 0x000fe200000014ff */
[-C--:B------:R-:W-:Y:S01]  /*6650*/  IMAD R17, R74, R72.reuse, R17 ;  /* 0x000000484a117224 */ /* 0x080fe200078e0211 */
[----:B------:R-:W-:Y:S01]  /*6660*/  SHF.L.U32 R74, R81, 0x10, RZ ;  /* 0x00000010514a7819 */ /* 0x000fe200000006ff */
[C---:B------:R-:W-:Y:S01]  /*6670*/  IMAD R23, R70.reuse, R23, RZ ;  /* 0x0000001746177224 */ /* 0x040fe200078e02ff */
[----:B------:R-:W-:Y:S01]  /*6680*/  SHF.R.S32.HI R73, RZ, 0x18, R80 ;  /* 0x00000018ff497819 */ /* 0x000fe20000011450 */
[----:B------:R-:W-:Y:S01]  /*6690*/  IMAD R18, R75, R72, R18 ;  /* 0x000000484b127224 */ /* 0x000fe200078e0212 */
[----:B------:R-:W-:Y:S01]  /*66a0*/  PRMT R75, R81, 0x8880, RZ ;  /* 0x00008880514b7816 */ /* 0x000fe200000000ff */
[C---:B------:R-:W-:Y:S01]  /*66b0*/  IMAD R20, R70.reuse, R24, RZ ;  /* 0x0000001846147224 */ /* 0x040fe200078e02ff */
[----:B------:R-:W-:Y:S01]  /*66c0*/  SHF.R.S32.HI R74, RZ, 0x18, R74 ;  /* 0x00000018ff4a7819 */ /* 0x000fe2000001144a */
[----:B------:R-:W-:Y:S01]  /*66d0*/  IMAD R21, R70, R25, RZ ;  /* 0x0000001946157224 */ /* 0x000fe200078e02ff */
[----:B------:R-:W-:Y:S01]  /*66e0*/  I2IP.S8.S32.SAT R99, R13, R12, R99 ;  /* 0x0000000c0d637239 */ /* 0x000fe20000001463 */
[-C--:B------:R-:W-:Y:S01]  /*66f0*/  IMAD R23, R73, R72.reuse, R23 ;  /* 0x0000004849177224 */ /* 0x080fe200078e0217 */
[C---:B------:R-:W-:Y:S01]  /*6700*/  PRMT R73, R82.reuse, 0x8880, RZ ;  /* 0x0000888052497816 */ /* 0x040fe200000000ff */
[-C--:B------:R-:W-:Y:S01]  /*6710*/  IMAD R20, R75, R72.reuse, R20 ;  /* 0x000000484b147224 */ /* 0x080fe200078e0214 */
[----:B------:R-:W-:Y:S01]  /*6720*/  SHF.L.U32 R75, R82, 0x8, RZ ;  /* 0x00000008524b7819 */ /* 0x000fe200000006ff */
[----:B------:R-:W-:Y:S01]  /*6730*/  IMAD R21, R74, R72, R21 ;  /* 0x000000484a157224 */ /* 0x000fe200078e0215 */
[----:B------:R1:W-:Y:S01]  /*6740*/  STS.128 [R144+UR44+0x4200], R96 ;  /* 0x0042006090007988 */ /* 0x0003e20008000c2c */
[----:B------:R-:W-:Y:S01]  /*6750*/  IMAD R22, R70, R26, RZ ;  /* 0x0000001a46167224 */ /* 0x000fe200078e02ff */
[----:B------:R-:W-:Y:S01]  /*6760*/  I2IP.S8.S32.SAT R100, R23, R18, RZ ;  /* 0x0000001217647239 */ /* 0x000fe200000014ff */
[----:B------:R-:W-:Y:S01]  /*6770*/  IMAD.U32 R74, R82, 0x10000, RZ ;  /* 0x00010000524a7824 */ /* 0x000fe200078e00ff */
[----:B------:R-:W-:Y:S01]  /*6780*/  SHF.R.S32.HI R75, RZ, 0x18, R75 ;  /* 0x00000018ff4b7819 */ /* 0x000fe2000001144b */
[C---:B------:R-:W-:Y:S01]  /*6790*/  IMAD R27, R70.reuse, R27, RZ ;  /* 0x0000001b461b7224 */ /* 0x040fe200078e02ff */
[----:B------:R-:W-:Y:S01]  /*67a0*/  I2IP.S8.S32.SAT R100, R17, R16, R100 ;  /* 0x0000001011647239 */ /* 0x000fe20000001464 */
[C---:B------:R-:W-:Y:S01]  /*67b0*/  IMAD R24, R70.reuse, R28, RZ ;  /* 0x0000001c46187224 */ /* 0x040fe200078e02ff */
[----:B------:R-:W-:Y:S01]  /*67c0*/  SHF.R.S32.HI R74, RZ, 0x18, R74 ;  /* 0x00000018ff4a7819 */ /* 0x000fe2000001144a */
[-C--:B------:R-:W-:Y:S01]  /*67d0*/  IMAD R22, R77, R72.reuse, R22 ;  /* 0x000000484d167224 */ /* 0x080fe200078e0216 */
[----:B------:R-:W-:Y:S01]  /*67e0*/  SHF.L.U32 R77, R83, 0x8, RZ ;  /* 0x00000008534d7819 */ /* 0x000fe200000006ff */
[----:B------:R-:W-:Y:S02]  /*67f0*/  IMAD R25, R70, R29, RZ ;  /* 0x0000001d46197224 */ /* 0x000fe400078e02ff */
        /* <DEDUP_REMOVED lines=33> */
[----:B------:R-:W-:Y:S01]  /*6a10*/  PRMT R76, R85, 0x8880, RZ ;  /* 0x00008880554c7816 */ /* 0x000fe200000000ff */
[C---:B------:R-:W-:Y:S02]  /*6a20*/  IMAD R34, R70.reuse, R38, RZ ;  /* 0x0000002646227224 */ /* 0x040fe400078e02ff */
[----:B------:R-:W-:Y:S01]  /*6a30*/  IMAD R32, R73, R72, R32 ;  /* 0x0000004849207224 */ /* 0x000fe200078e0220 */
[----:B------:R-:W-:Y:S01]  /*6a40*/  SHF.R.S32.HI R73, RZ, 0x18, R84 ;  /* 0x00000018ff497819 */ /* 0x000fe20000011454 */
[----:B------:R-:W-:Y:S01]  /*6a50*/  IMAD R39, R70, R39, RZ ;  /* 0x0000002746277224 */ /* 0x000fe200078e02ff */
[----:B------:R-:W-:Y:S01]  /*6a60*/  I2IP.S8.S32.SAT R103, R35, R30, RZ ;  /* 0x0000001e23677239 */ /* 0x000fe200000014ff */
[-C--:B------:R-:W-:Y:S02]  /*6a70*/  IMAD R33, R74, R72.reuse, R33 ;  /* 0x000000484a217224 */ /* 0x080fe400078e0221 */
[----:B------:R-:W-:Y:S01]  /*6a80*/  IMAD R34, R75, R72, R34 ;  /* 0x000000484b227224 */ /* 0x000fe200078e0222 */
[----:B------:R-:W-:Y:S01]  /*6a90*/  I2IP.S8.S32.SAT R103, R29, R28, R103 ;  /* 0x0000001c1d677239 */ /* 0x000fe20000001467 */
[C---:B------:R-:W-:Y:S01]  /*6aa0*/  IMAD.U32 R74, R85.reuse, 0x10000, RZ ;  /* 0x00010000554a7824 */ /* 0x040fe200078e00ff */
[----:B------:R-:W-:Y:S01]  /*6ab0*/  SHF.L.U32 R75, R85, 0x8, RZ ;  /* 0x00000008554b7819 */ /* 0x000fe200000006ff */
[----:B------:R-:W-:Y:S01]  /*6ac0*/  IMAD R39, R73, R72, R39 ;  /* 0x0000004849277224 */ /* 0x000fe200078e0227 */
[----:B------:R-:W-:Y:S01]  /*6ad0*/  MOV R73, R76 ;  /* 0x0000004c00497202 */ /* 0x000fe20000000f00 */
[C---:B------:R-:W-:Y:S01]  /*6ae0*/  IMAD R36, R70.reuse, R40, RZ ;  /* 0x0000002846247224 */ /* 0x040fe200078e02ff */
[----:B------:R-:W-:Y:S01]  /*6af0*/  SHF.R.S32.HI R74, RZ, 0x18, R74 ;  /* 0x00000018ff4a7819 */ /* 0x000fe2000001144a */
[C---:B------:R-:W-:Y:S01]  /*6b00*/  IMAD R37, R70.reuse, R41, RZ ;  /* 0x0000002946257224 */ /* 0x040fe200078e02ff */
[----:B------:R-:W-:Y:S01]  /*6b10*/  SHF.R.S32.HI R75, RZ, 0x18, R75 ;  /* 0x00000018ff4b7819 */ /* 0x000fe2000001144b */
[----:B------:R-:W-:Y:S01]  /*6b20*/  IMAD R38, R70, R42, RZ ;  /* 0x0000002a46267224 */ /* 0x000fe200078e02ff */
[----:B------:R1:W-:Y:S01]  /*6b30*/  STS.128 [R161+0x4200], R100 ;  /* 0x00420064a1007388 */ /* 0x0003e20000000c00 */
[----:B------:R-:W-:Y:S01]  /*6b40*/  IMAD R36, R73, R72, R36 ;  /* 0x0000004849247224 */ /* 0x000fe200078e0224 */
[----:B------:R-:W-:Y:S01]  /*6b50*/  I2IP.S8.S32.SAT R104, R39, R34, RZ ;  /* 0x0000002227687239 */ /* 0x000fe200000014ff */
[-C--:B------:R-:W-:Y:S01]  /*6b60*/  IMAD R37, R74, R72.reuse, R37 ;  /* 0x000000484a257224 */ /* 0x080fe200078e0225 */
[----:B------:R-:W-:Y:S01]  /*6b70*/  SHF.R.S32.HI R76, RZ, 0x18, R85 ;  /* 0x00000018ff4c7819 */ /* 0x000fe20000011455 */
[----:B------:R-:W-:Y:S01]  /*6b80*/  IMAD R43, R70, R43, RZ ;  /* 0x0000002b462b7224 */ /* 0x000fe200078e02ff */
[C---:B------:R-:W-:Y:S01]  /*6b90*/  SHF.L.U32 R74, R86.reuse, 0x10, RZ ;  /* 0x00000010564a7819 */ /* 0x040fe200000006ff */
[----:B------:R-:W-:Y:S01]  /*6ba0*/  IMAD R38, R75, R72, R38 ;  /* 0x000000484b267224 */ /* 0x000fe200078e0226 */
[----:B------:R-:W-:Y:S01]  /*6bb0*/  PRMT R73, R86, 0x8880, RZ ;  /* 0x0000888056497816 */ /* 0x000fe200000000ff */
[----:B------:R-:W-:Y:S01]  /*6bc0*/  IMAD R40, R70, R44, RZ ;  /* 0x0000002c46287224 */ /* 0x000fe200078e02ff */
[----:B------:R-:W-:Y:S01]  /*6bd0*/  SHF.L.U32 R75, R86, 0x8, RZ ;  /* 0x00000008564b7819 */ /* 0x000fe200000006ff */
[----:B------:R-:W-:Y:S01]  /*6be0*/  IMAD R41, R70, R45, RZ ;  /* 0x0000002d46297224 */ /* 0x000fe200078e02ff */
[----:B------:R-:W-:Y:S01]  /*6bf0*/  SHF.R.S32.HI R74, RZ, 0x18, R74 ;  /* 0x00000018ff4a7819 */ /* 0x000fe2000001144a */
[----:B------:R-:W-:Y:S01]  /*6c00*/  IMAD R43, R76, R72, R43 ;  /* 0x000000484c2b7224 */ /* 0x000fe200078e022b */
[----:B------:R-:W-:Y:S01]  /*6c10*/  SHF.R.S32.HI R75, RZ, 0x18, R75 ;  /* 0x00000018ff4b7819 */ /* 0x000fe2000001144b */
[C---:B------:R-:W-:Y:S01]  /*6c20*/  IMAD R42, R70.reuse, R46, RZ ;  /* 0x0000002e462a7224 */ /* 0x040fe200078e02ff */
[----:B------:R-:W-:Y:S01]  /*6c30*/  I2IP.S8.S32.SAT R104, R33, R32, R104 ;  /* 0x0000002021687239 */ /* 0x000fe20000001468 */
[----:B------:R-:W-:Y:S01]  /*6c40*/  IMAD R40, R73, R72, R40 ;  /* 0x0000004849287224 */ /* 0x000fe200078e0228 */
[----:B------:R-:W-:Y:S01]  /*6c50*/  SHF.R.S32.HI R76, RZ, 0x18, R86 ;  /* 0x00000018ff4c7819 */ /* 0x000fe20000011456 */
[----:B------:R-:W-:Y:S01]  /*6c60*/  IMAD R47, R70, R47, RZ ;  /* 0x0000002f462f7224 */ /* 0x000fe200078e02ff */
[----:B------:R-:W-:Y:S01]  /*6c70*/  I2IP.S8.S32.SAT R105, R43, R38, RZ ;  /* 0x000000262b697239 */ /* 0x000fe200000014ff */
[-C--:B------:R-:W-:Y:S01]  /*6c80*/  IMAD R41, R74, R72.reuse, R41 ;  /* 0x000000484a297224 */ /* 0x080fe200078e0229 */
[----:B------:R-:W-:Y:S01]  /*6c90*/  PRMT R73, R87, 0x8880, RZ ;  /* 0x0000888057497816 */ /* 0x000fe200000000ff */
[-C--:B------:R-:W-:Y:S01]  /*6ca0*/  IMAD R42, R75, R72.reuse, R42 ;  /* 0x000000484b2a7224 */ /* 0x080fe200078e022a */
[----:B------:R-:W-:Y:S01]  /*6cb0*/  SHF.L.U32 R74, R87, 0x10, RZ ;  /* 0x00000010574a7819 */ /* 0x000fe200000006ff */
[----:B------:R-:W-:Y:S01]  /*6cc0*/  IMAD R47, R76, R72, R47 ;  /* 0x000000484c2f7224 */ /* 0x000fe200078e022f */
[----:B------:R-:W-:Y:S01]  /*6cd0*/  I2IP.S8.S32.SAT R105, R37, R36, R105 ;  /* 0x0000002425697239 */ /* 0x000fe20000001469 */
[C---:B------:R-:W-:Y:S01]  /*6ce0*/  IMAD R44, R70.reuse, R48, RZ ;  /* 0x00000030462c7224 */ /* 0x040fe200078e02ff */
[----:B------:R-:W-:Y:S01]  /*6cf0*/  SHF.R.S32.HI R74, RZ, 0x18, R74 ;  /* 0x00000018ff4a7819 */ /* 0x000fe2000001144a */
[----:B------:R-:W-:Y:S01]  /*6d00*/  IMAD.SHL.U32 R76, R87, 0x100, RZ ;  /* 0x00000100574c7824 */ /* 0x000fe200078e00ff */
[----:B------:R-:W-:Y:S01]  /*6d10*/  I2IP.S8.S32.SAT R106, R47, R42, RZ ;  /* 0x0000002a2f6a7239 */ /* 0x000fe200000014ff */
[----:B------:R-:W-:Y:S01]  /*6d20*/  IMAD R45, R70, R49, RZ ;  /* 0x00000031462d7224 */ /* 0x000fe200078e02ff */
[----:B------:R-:W-:Y:S01]  /*6d30*/  PRMT R75, R88, 0x8880, RZ ;  /* 0x00008880584b7816 */ /* 0x000fe200000000ff */
[----:B------:R-:W-:Y:S01]  /*6d40*/  IMAD R44, R73, R72, R44 ;  /* 0x00000048492c7224 */ /* 0x000fe200078e022c */
[----:B------:R-:W-:Y:S01]  /*6d50*/  SHF.R.S32.HI R73, RZ, 0x18, R76 ;  /* 0x00000018ff497819 */ /* 0x000fe2000001144c */
[----:B------:R-:W-:Y:S01]  /*6d60*/  IMAD R46, R70, R50, RZ ;  /* 0x00000032462e7224 */ /* 0x000fe200078e02ff */
[----:B------:R-:W-:Y:S01]  /*6d70*/  I2IP.S8.S32.SAT R106, R41, R40, R106 ;  /* 0x00000028296a7239 */ /* 0x000fe2000000146a */
[----:B------:R-:W-:Y:S01]  /*6d80*/  IMAD R45, R74, R72, R45 ;  /* 0x000000484a2d7224 */ /* 0x000fe200078e022d */
[----:B------:R-:W-:Y:S01]  /*6d90*/  SHF.R.S32.HI R74, RZ, 0x18, R87 ;  /* 0x00000018ff4a7819 */ /* 0x000fe20000011457 */
[----:B------:R-:W-:Y:S01]  /*6da0*/  IMAD R51, R70, R51, RZ ;  /* 0x0000003346337224 */ /* 0x000fe200078e02ff */
[----:B------:R-:W-:Y:S01]  /*6db0*/  SHF.L.U32 R76, R88, 0x8, RZ ;  /* 0x00000008584c7819 */ /* 0x000fe200000006ff */
[----:B------:R-:W-:Y:S02]  /*6dc0*/  IMAD R48, R70, R52, RZ ;  /* 0x0000003446307224 */ /* 0x000fe400078e02ff */
[-C--:B------:R-:W-:Y:S01]  /*6dd0*/  IMAD R46, R73, R72.reuse, R46 ;  /* 0x00000048492e7224 */ /* 0x080fe200078e022e */
[----:B------:R-:W-:Y:S01]  /*6de0*/  SHF.R.S32.HI R73, RZ, 0x18, R77 ;  /* 0x00000018ff497819 */ /* 0x000fe2000001144d */
[-C--:B------:R-:W-:Y:S01]  /*6df0*/  IMAD R51, R74, R72.reuse, R51 ;  /* 0x000000484a337224 */ /* 0x080fe200078e0233 */
[----:B------:R-:W-:Y:S01]  /*6e00*/  SHF.R.S32.HI R74, RZ, 0x18, R88 ;  /* 0x00000018ff4a7819 */ /* 0x000fe20000011458 */
[----:B------:R-:W-:Y:S01]  /*6e10*/  IMAD R49, R70, R53, RZ ;  /* 0x0000003546317224 */ /* 0x000fe200078e02ff */
[----:B------:R-:W-:Y:S01]  /*6e20*/  SHF.L.U32 R77, R90, 0x8, RZ ;  /* 0x000000085a4d7819 */ /* 0x000fe200000006ff */
[----:B------:R-:W-:Y:S01]  /*6e30*/  IMAD R48, R75, R72, R48 ;  /* 0x000000484b307224 */ /* 0x000fe200078e0230 */
[----:B------:R-:W-:Y:S01]  /*6e40*/  SHF.R.S32.HI R75, RZ, 0x18, R76 ;  /* 0x00000018ff4b7819 */ /* 0x000fe2000001144c */
[C---:B------:R-:W-:Y:S01]  /*6e50*/  IMAD R50, R70.reuse, R54, RZ ;  /* 0x0000003646327224 */ /* 0x040fe200078e02ff */
[----:B------:R-:W-:Y:S01]  /*6e60*/  I2IP.S8.S32.SAT R107, R51, R46, RZ ;  /* 0x0000002e336b7239 */ /* 0x000fe200000014ff */
[C---:B------:R-:W-:Y:S01]  /*6e70*/  IMAD R55, R70.reuse, R55, RZ ;  /* 0x0000003746377224 */ /* 0x040fe200078e02ff */
[----:B------:R-:W-:Y:S01]  /*6e80*/  SHF.L.U32 R76, R89, 0x10, RZ ;  /* 0x00000010594c7819 */ /* 0x000fe200000006ff */
[----:B------:R-:W-:Y:S01]  /*6e90*/  IMAD R49, R73, R72, R49 ;  /* 0x0000004849317224 */ /* 0x000fe200078e0231 */
[----:B------:R-:W-:Y:S01]  /*6ea0*/  PRMT R73, R89, 0x8880, RZ ;  /* 0x0000888059497816 */ /* 0x000fe200000000ff */
[----:B------:R-:W-:Y:S01]  /*6eb0*/  IMAD R52, R70, R56, RZ ;  /* 0x0000003846347224 */ /* 0x000fe200078e02ff */
[----:B------:R-:W-:Y:S01]  /*6ec0*/  I2IP.S8.S32.SAT R107, R45, R44, R107 ;  /* 0x0000002c2d6b7239 */ /* 0x000fe2000000146b */
[-C--:B------:R-:W-:Y:S01]  /*6ed0*/  IMAD R50, R75, R72.reuse, R50 ;  /* 0x000000484b327224 */ /* 0x080fe200078e0232 */
[----:B------:R-:W-:Y:S01]  /*6ee0*/  PRMT R75, R90, 0x8880, RZ ;  /* 0x000088805a4b7816 */ /* 0x000fe200000000ff */
[-C--:B------:R-:W-:Y:S01]  /*6ef0*/  IMAD R55, R74, R72.reuse, R55 ;  /* 0x000000484a377224 */ /* 0x080fe200078e0237 */
[----:B------:R-:W-:Y:S01]  /*6f00*/  SHF.R.S32.HI R74, RZ, 0x18, R76 ;  /* 0x00000018ff4a7819 */ /* 0x000fe2000001144c */
[----:B------:R-:W-:Y:S01]  /*6f10*/  IMAD R52, R73, R72, R52 ;  /* 0x0000004849347224 */ /* 0x000fe200078e0234 */
[----:B------:R-:W-:Y:S01]  /*6f20*/  SHF.L.U32 R73, R89, 0x8, RZ ;  /* 0x0000000859497819 */ /* 0x000fe200000006ff */
[C---:B------:R-:W-:Y:S01]  /*6f30*/  IMAD R53, R70.reuse, R57, RZ ;  /* 0x0000003946357224 */ /* 0x040fe200078e02ff */
[----:B------:R1:W-:Y:S01]  /*6f40*/  STS.128 [R160+0x4200], R104 ;  /* 0x00420068a0007388 */ /* 0x0003e20000000c00 */
[----:B------:R-:W-:Y:S01]  /*6f50*/  IMAD R54, R70, R58, RZ ;  /* 0x0000003a46367224 */ /* 0x000fe200078e02ff */
[----:B------:R-:W-:Y:S01]  /*6f60*/  SHF.R.S32.HI R73, RZ, 0x18, R73 ;  /* 0x00000018ff497819 */ /* 0x000fe20000011449 */
[----:B------:R-:W-:Y:S01]  /*6f70*/  IMAD R53, R74, R72, R53 ;  /* 0x000000484a357224 */ /* 0x000fe200078e0235 */
[----:B------:R-:W-:Y:S01]  /*6f80*/  SHF.L.U32 R76, R90, 0x10, RZ ;  /* 0x000000105a4c7819 */ /* 0x000fe200000006ff */
[C---:B------:R-:W-:Y:S01]  /*6f90*/  IMAD R59, R70.reuse, R59, RZ ;  /* 0x0000003b463b7224 */ /* 0x040fe200078e02ff */
[----:B------:R-:W-:Y:S01]  /*6fa0*/  SHF.R.S32.HI R74, RZ, 0x18, R89 ;  /* 0x00000018ff4a7819 */ /* 0x000fe20000011459 */
[C---:B------:R-:W-:Y:S01]  /*6fb0*/  IMAD R56, R70.reuse, R60, RZ ;  /* 0x0000003c46387224 */ /* 0x040fe200078e02ff */
[----:B------:R-:W-:Y:S01]  /*6fc0*/  I2IP.S8.S32.SAT R112, R55, R50, RZ ;  /* 0x0000003237707239 */ /* 0x000fe200000014ff */
[----:B------:R-:W-:Y:S01]  /*6fd0*/  IMAD R54, R73, R72, R54 ;  /* 0x0000004849367224 */ /* 0x000fe200078e0236 */
[----:B------:R-:W-:Y:S01]  /*6fe0*/  SHF.R.S32.HI R76, RZ, 0x18, R76 ;  /* 0x00000018ff4c7819 */ /* 0x000fe2000001144c */
[----:B------:R-:W-:Y:S01]  /*6ff0*/  IMAD R57, R70, R61, RZ ;  /* 0x0000003d46397224 */ /* 0x000fe200078e02ff */
[----:B------:R-:W-:Y:S01]  /*7000*/  I2IP.S8.S32.SAT R112, R49, R48, R112 ;  /* 0x0000003031707239 */ /* 0x000fe20000001470 */
[----:B------:R-:W-:Y:S01]  /*7010*/  IMAD R59, R74, R72, R59 ;  /* 0x000000484a3b7224 */ /* 0x000fe200078e023b */
[----:B------:R-:W-:Y:S01]  /*7020*/  SHF.R.S32.HI R77, RZ, 0x18, R77 ;  /* 0x00000018ff4d7819 */ /* 0x000fe2000001144d */
[----:B------:R-:W-:Y:S01]  /*7030*/  IMAD R58, R70, R62, RZ ;  /* 0x0000003e463a7224 */ /* 0x000fe200078e02ff */
[----:B------:R-:W-:Y:S01]  /*7040*/  SHF.R.S32.HI R73, RZ, 0x18, R90 ;  /* 0x00000018ff497819 */ /* 0x000fe2000001145a */
[----:B------:R-:W-:Y:S01]  /*7050*/  IMAD R56, R75, R72, R56 ;  /* 0x000000484b387224 */ /* 0x000fe200078e0238 */
[----:B------:R-:W-:Y:S01]  /*7060*/  I2IP.S8.S32.SAT R113, R59, R54, RZ ;  /* 0x000000363b717239 */ /* 0x000fe200000014ff */
[----:B------:R-:W-:Y:S01]  /*7070*/  IMAD R57, R76, R72, R57 ;  /* 0x000000484c397224 */ /* 0x000fe200078e0239 */
[C---:B------:R-:W-:Y:S01]  /*7080*/  PRMT R75, R91.reuse, 0x8880, RZ ;  /* 0x000088805b4b7816 */ /* 0x040fe200000000ff */
[----:B------:R-:W-:Y:S01]  /*7090*/  IMAD.U32 R74, R91, 0x10000, RZ ;  /* 0x000100005b4a7824 */ /* 0x000fe200078e00ff */
[----:B------:R-:W-:Y:S01]  /*70a0*/  I2IP.S8.S32.SAT R113, R53, R52, R113 ;  /* 0x0000003435717239 */ /* 0x000fe20000001471 */
[C---:B------:R-:W-:Y:S01]  /*70b0*/  IMAD R63, R70.reuse, R63, RZ ;  /* 0x0000003f463f7224 */ /* 0x040fe200078e02ff */
[----:B------:R-:W-:Y:S01]  /*70c0*/  SHF.R.S32.HI R76, RZ, 0x18, R91 ;  /* 0x00000018ff4c7819 */ /* 0x000fe2000001145b */
[----:B------:R-:W-:Y:S01]  /*70d0*/  IMAD R58, R77, R72, R58 ;  /* 0x000000484d3a7224 */ /* 0x000fe200078e023a */
[----:B------:R-:W-:Y:S01]  /*70e0*/  SHF.L.U32 R77, R91, 0x8, RZ ;  /* 0x000000085b4d7819 */ /* 0x000fe200000006ff */
[C---:B------:R-:W-:Y:S01]  /*70f0*/  IMAD R60, R70.reuse, R64, RZ ;  /* 0x00000040463c7224 */ /* 0x040fe200078e02ff */
[----:B------:R-:W-:Y:S01]  /*7100*/  SHF.R.S32.HI R74, RZ, 0x18, R74 ;  /* 0x00000018ff4a7819 */ /* 0x000fe2000001144a */
[C---:B------:R-:W-:Y:S01]  /*7110*/  IMAD R61, R70.reuse, R65, RZ ;  /* 0x00000041463d7224 */ /* 0x040fe200078e02ff */
[----:B------:R-:W-:Y:S01]  /*7120*/  SHF.R.S32.HI R77, RZ, 0x18, R77 ;  /* 0x00000018ff4d7819 */ /* 0x000fe2000001144d */
[-C--:B------:R-:W-:Y:S02]  /*7130*/  IMAD R63, R73, R72.reuse, R63 ;  /* 0x00000048493f7224 */ /* 0x080fe400078e023f */
[----:B------:R-:W-:Y:S02]  /*7140*/  IMAD R60, R75, R72, R60 ;  /* 0x000000484b3c7224 */ /* 0x000fe400078e023c */
[----:B------:R-:W-:Y:S01]  /*7150*/  IMAD R62, R70, R66, RZ ;  /* 0x00000042463e7224 */ /* 0x000fe200078e02ff */
[----:B------:R-:W-:Y:S01]  /*7160*/  I2IP.S8.S32.SAT R114, R63, R58, RZ ;  /* 0x0000003a3f727239 */ /* 0x000fe200000014ff */
[----:B------:R-:W-:Y:S02]  /*7170*/  IMAD R61, R74, R72, R61 ;  /* 0x000000484a3d7224 */ /* 0x000fe400078e023d */
[----:B------:R-:W-:Y:S01]  /*7180*/  IMAD R67, R70, R67, RZ ;  /* 0x0000004346437224 */ /* 0x000fe200078e02ff */
[----:B------:R-:W-:Y:S01]  /*7190*/  I2IP.S8.S32.SAT R114, R57, R56, R114 ;  /* 0x0000003839727239 */ /* 0x000fe20000001472 */
[-C--:B------:R-:W-:Y:S02]  /*71a0*/  IMAD R62, R77, R72.reuse, R62 ;  /* 0x000000484d3e7224 */ /* 0x080fe400078e023e */
[----:B------:R-:W-:Y:S05]  /*71b0*/  IMAD R67, R76, R72, R67 ;  /* 0x000000484c437224 */ /* 0x000fea00078e0243 */
[----:B------:R-:W-:Y:S04]  /*71c0*/  I2IP.S8.S32.SAT R115, R67, R62, RZ ;  /* 0x0000003e43737239 */ /* 0x000fe800000014ff */
[----:B------:R-:W-:Y:S05]  /*71d0*/  I2IP.S8.S32.SAT R115, R61, R60, R115 ;  /* 0x0000003c3d737239 */ /* 0x000fea0000001473 */
[----:B------:R1:W-:Y:S01]  /*71e0*/  STS.128 [R159+0x4200], R112 ;  /* 0x004200709f007388 */ /* 0x0003e20000000c00 */
[----:B------:R-:W-:Y:S01]  /*71f0*/  @!PT LDS RZ, [RZ] ;  /* 0x00000000fffff984 */ /* 0x000fe20000000800 */
[----:B------:R-:W-:Y:S01]  /*7200*/  @!PT LDS RZ, [RZ] ;  /* 0x00000000fffff984 */ /* 0x000fe20000000800 */
[----:B------:R-:W-:Y:S01]  /*7210*/  @!PT LDS RZ, [RZ] ;  /* 0x00000000fffff984 */ /* 0x000fe20000000800 */
[----:B------:R-:W-:Y:S01]  /*7220*/  @!PT LDS RZ, [RZ] ;  /* 0x00000000fffff984 */ /* 0x000fe20000000800 */
[----:B------:R2:W-:Y:S07]  /*7230*/  MEMBAR.ALL.CTA ;  /* 0x0000000000007992 */ /* 0x0005ee0000008000 */
[----:B--2---:R-:W2:Y:S02]  /*7240*/  FENCE.VIEW.ASYNC.S ;  /* 0x00000000000073c6 */ /* 0x004ea40000000000 */
[----:B--2---:R-:W-:Y:S06]  /*7250*/  BAR.SYNC.DEFER_BLOCKING 0x1, 0x80 ;  /* 0x0042000000007b1d */ /* 0x004fec0000010000 */
[----:B------:R-:W-:Y:S05]  /*7260*/  @P0 BRA `(.L_x_104) ;  /* 0x0000000000280947 */ /* 0x000fea0003800000 */
[----:B------:R-:W2:Y:S01]  /*7270*/  LDCU.64 UR6, c[0x0][0x348] ;  /* 0x00006900ff0677ac */ /* 0x000ea20008000a00 */
[----:B------:R-:W-:Y:S01]  /*7280*/  UIADD3 UR4, UPT, UPT, UR44, 0x4200, URZ ;  /* 0x000042002c047890 */ /* 0x000fe2000fffe0ff */
[----:B------:R-:W-:Y:S05]  /*7290*/  UMOV UR51, UR36 ;  /* 0x0000002400337c82 */ /* 0x000fea0008000000 */
[----:B------:R-:W-:Y:S04]  /*72a0*/  MOV R157, UR4 ;  /* 0x00000004009d7c02 */ /* 0x000fe80008000f00 */
[----:B------:R-:W-:Y:S01]  /*72b0*/  R2UR UR48, R157 ;  /* 0x000000009d3072ca */ /* 0x000fe200000e0000 */
[----:B--2---:R-:W-:Y:S04]  /*72c0*/  UIADD3 UR4, UP0, UPT, UR6, 0x680, URZ ;  /* 0x0000068006047890 */ /* 0x004fe8000ff1e0ff */
[----:B------:R-:W-:Y:S09]  /*72d0*/  UIADD3.X UR5, UPT, UPT, URZ, UR7, URZ, UP0, !UPT ;  /* 0x00000007ff057290 */ /* 0x000ff200087fe4ff */
[----:B------:R2:W-:Y:S01]  /*72e0*/  UTMASTG.3D [UR48], [UR4] ;  /* 0x00000030040073b5 */ /* 0x0005e20008010000 */
[----:B------:R0:W-:Y:S01]  /*72f0*/  UTMACMDFLUSH ;  /* 0x00000000000079b7 */ /* 0x0001e20000000000 */
[----:B--2---:R-:W-:Y:S04]  /*7300*/  DEPBAR.LE SB0, 0x1 ;  /* 0x000080400000791a */ /* 0x004fe80000000000 */
.L_x_104:
[----:B------:R-:W-:Y:S05]  /*7310*/  BSYNC.RECONVERGENT B0 ;  /* 0x0000000000007941 */ /* 0x000fea0003800200 */
.L_x_103:
[----:B------:R-:W-:Y:S06]  /*7320*/  BAR.SYNC.DEFER_BLOCKING 0x1, 0x80 ;  /* 0x0042000000007b1d */ /* 0x000fec0000010000 */
[----:B------:R-:W2:Y:S01]  /*7330*/  @P6 SYNCS.PHASECHK.TRANS64.TRYWAIT P0, [R111+URZ+0x60], R116 ;  /* 0x000060746f0065a7 */ /* 0x000ea200080011ff */
[----:B------:R-:W-:Y:S01]  /*7340*/  BSSY B1, `(.L_x_105) ;  /* 0x0000023000017945 */ /* 0x000fe20003800000 */
[----:B--2---:R-:W-:Y:S03]  /*7350*/  @P6 SEL R79, RZ, 0x1, !P0 ;  /* 0x00000001ff4f6807 */ /* 0x004fe60004000000 */
[----:B------:R-:W-:Y:S05]  /*7360*/  @!P6 BRA `(.L_x_106) ;  /* 0x000000000080e947 */ /* 0x000fea0003800000 */
[----:B------:R-:W-:Y:S01]  /*7370*/  ISETP.NE.AND P1, PT, R108, RZ, PT ;  /* 0x000000ff6c00720c */ /* 0x000fe20003f25270 */
[----:B------:R-:W-:Y:S01]  /*7380*/  BSSY B0, `(.L_x_107) ;  /* 0x000000a000007945 */ /* 0x000fe20003800000 */
[----:B------:R-:W-:Y:S11]  /*7390*/  ISETP.NE.AND P0, PT, R79, RZ, PT ;  /* 0x000000ff4f00720c */ /* 0x000ff60003f05270 */
[----:B------:R-:W-:Y:S04]  /*73a0*/  @P1 IMAD R110, R151, 0x2000, R110 ;  /* 0x00002000976e1824 */ /* 0x000fe800078e026e */
[--C-:B------:R-:W-:Y:S01]  /*73b0*/  @P1 IMAD.IADD R109, R109, 0x1, R110.reuse ;  /* 0x000000016d6d1824 */ /* 0x100fe200078e026e */
[----:B------:R-:W-:Y:S01]  /*73c0*/  @P1 IADD3 R3, PT, PT, R156, R110, RZ ;  /* 0x0000006e9c031210 */ /* 0x000fe20007ffe0ff */
[----:B------:R-:W-:Y:S01]  /*73d0*/  @P1 IMAD.IADD R2, R155, 0x1, R110 ;  /* 0x000000019b021824 */ /* 0x000fe200078e026e */
[----:B------:R-:W-:Y:S06]  /*73e0*/  @P0 BRA `(.L_x_108) ;  /* 0x00000000000c0947 */ /* 0x000fec0003800000 */
[----:B------:R-:W-:Y:S04]  /*73f0*/  SHF.L.U32 R0, R150, 0x1f, RZ ;  /* 0x0000001f96007819 */ /* 0x000fe800000006ff */
[----:B------:R-:W2:Y:S02]  /*7400*/  SYNCS.PHASECHK.TRANS64.TRYWAIT P0, [R111+URZ+0x60], R0 ;  /* 0x000060006f0075a7 */ /* 0x000ea400080011ff */
[----:B--2---:R-:W-:Y:S05]  /*7410*/  @!P0 BRA `(.L_x_109) ;  /* 0x00000020002c8947 */ /* 0x004fea0003800000 */
.L_x_108:
[----:B------:R-:W-:Y:S05]  /*7420*/  BSYNC B0 ;  /* 0x0000000000007941 */ /* 0x000fea0003800000 */
.L_x_107:
[----:B------:R-:W-:Y:S01]  /*7430*/  ISETP.NE.AND P0, PT, R108, RZ, PT ;  /* 0x000000ff6c00720c */ /* 0x000fe20003f05270 */
[----:B--2---:R-:W-:Y:S02]  /*7440*/  VIADD R111, R111, 0x70 ;  /* 0x000000706f6f7836 */ /* 0x004fe40000000000 */
[----:B------:R-:W-:Y:S02]  /*7450*/  IMAD.U32 R0, RZ, RZ, UR45 ;  /* 0x0000002dff007e24 */ /* 0x000fe4000f8e00ff */
[----:B------:R-:W-:Y:S03]  /*7460*/  VIADD R151, R151, 0x1 ;  /* 0x0000000197977836 */ /* 0x000fe60000000000 */
[----:B------:R-:W-:Y:S05]  /*7470*/  PRMT R0, R0, 0x654, R111 ;  /* 0x0000065400007816 */ /* 0x000fea000000006f */
[----:B------:R2:W3:Y:S04]  /*7480*/  @P0 LDS.128 R92, [R110+0x200] ;  /* 0x000200006e5c0984 */ /* 0x0004e80000000c00 */
[----:B------:R2:W4:Y:S04]  /*7490*/  @P0 LDS.128 R80, [R3+0x200] ;  /* 0x0002000003500984 */ /* 0x0005280000000c00 */
        /* <DEDUP_REMOVED lines=13> */
.L_x_106:
[----:B------:R-:W-:Y:S05]  /*7570*/  BSYNC B1 ;  /* 0x0000000000017941 */ /* 0x000fea0003800000 */
.L_x_105:
[----:B--2---:R-:W-:Y:S05]  /*7580*/  VIADD R3, R71, 0x40 ;  /* 0x0000004047037836 */ /* 0x004fea0000000000 */
[----:B------:R-:W-:Y:S04]  /*7590*/  SHF.R.U32.HI R3, RZ, 0x15, R3 ;  /* 0x00000015ff037819 */ /* 0x000fe80000011603 */
[----:B------:R-:W-:Y:S11]  /*75a0*/  LOP3.LUT P0, RZ, R3, 0x3, R146, 0x48, !PT ;  /* 0x0000000303ff7812 */ /* 0x000ff60007804892 */
[----:B------:R-:W-:Y:S02]  /*75b0*/  @!UPT UIADD3 URZ, UPT, UPT, URZ, URZ, URZ ;  /* 0x000000fffffff290 */ /* 0x000fe4000fffe0ff */
[----:B------:R-:W-:Y:S05]  /*75c0*/  @!P0 BRA `(.L_x_110) ;  /* 0x0000000000408947 */ /* 0x000fea0003800000 */
[----:B------:R-:W2:Y:S01]  /*75d0*/  LDCU.64 UR8, c[0x4][0x70] ;  /* 0x01000e00ff0877ac */ /* 0x000ea20008000a00 */
[----:B------:R-:W-:Y:S01]  /*75e0*/  MOV R3, 0x0 ;  /* 0x0000000000037802 */ /* 0x000fe20000000f00 */
[----:B------:R-:W-:Y:S02]  /*75f0*/  HFMA2 R12, -RZ, RZ, 0, 5.9604644775390625e-08 ;  /* 0x00000001ff0c7431 */ /* 0x000fe400000001ff */
[----:B------:R-:W-:Y:S02]  /*7600*/  IMAD.MOV.U32 R8, RZ, RZ, 0x192 ;  /* 0x00000192ff087424 */ /* 0x000fe400078e00ff */
[----:B------:R-:W-:Y:S01]  /*7610*/  IMAD.MOV.U32 R13, RZ, RZ, RZ ;  /* 0x000000ffff0d7224 */ /* 0x000fe200078e00ff */
[----:B------:R-:W5:Y:S01]  /*7620*/  LDCU.64 UR6, c[0x4][0x78] ;  /* 0x01000f00ff0677ac */ /* 0x000f620008000a00 */
[----:B------:R-:W1:Y:S01]  /*7630*/  LDC.64 R2, c[0x4][R3] ;  /* 0x0100000003027b82 */ /* 0x000e620000000a00 */
[----:B------:R-:W3:Y:S01]  /*7640*/  LDCU.64 UR4, c[0x4][0x10] ;  /* 0x01000200ff0477ac */ /* 0x000ee20008000a00 */
[----:B--2---:R-:W-:Y:S01]  /*7650*/  MOV R5, UR9 ;  /* 0x0000000900057c02 */ /* 0x004fe20008000f00 */
[----:B------:R-:W-:Y:S01]  /*7660*/  IMAD.U32 R4, RZ, RZ, UR8 ;  /* 0x00000008ff047e24 */ /* 0x000fe2000f8e00ff */
[----:B-----5:R-:W-:Y:S01]  /*7670*/  MOV R7, UR7 ;  /* 0x0000000700077c02 */ /* 0x020fe20008000f00 */
[----:B------:R-:W-:Y:S01]  /*7680*/  IMAD.U32 R6, RZ, RZ, UR6 ;  /* 0x00000006ff067e24 */ /* 0x000fe2000f8e00ff */
[----:B---3--:R-:W-:Y:S01]  /*7690*/  MOV R11, UR5 ;  /* 0x00000005000b7c02 */ /* 0x008fe20008000f00 */
[----:B------:R-:W-:Y:S02]  /*76a0*/  IMAD.U32 R10, RZ, RZ, UR4 ;  /* 0x00000004ff0a7e24 */ /* 0x000fe4000f8e00ff */
[----:B------:R-:W-:Y:S07]  /*76b0*/  LEPC R20, `(.L_x_110) ;  /* 0x000000001014794e */ /* 0x000fee0000000000 */
[----:B-1--4-:R-:W-:Y:S05]  /*76c0*/  CALL.ABS.NOINC R2 ;  /* 0x0000000002007343 */ /* 0x012fea0003c00000 */
.L_x_110:
[----:B------:R-:W-:Y:S01]  /*76d0*/  ISETP.NE.AND P0, PT, R158, RZ, PT ;  /* 0x000000ff9e00720c */ /* 0x000fe20003f05270 */
[----:B------:R-:W-:Y:S05]  /*76e0*/  WARPSYNC.ALL ;  /* 0x0000000000007948 */ /* 0x000fea0003800000 */
[----:B---3--:R-:W-:Y:S01]  /*76f0*/  IMAD.U32 R131, R94, 0x10000, RZ ;  /* 0x000100005e837824 */ /* 0x008fe200078e00ff */
[----:B------:R-:W-:Y:S01]  /*7700*/  R2UR UR4, R71 ;  /* 0x00000000470472ca */ /* 0x000fe200000e0000 */
[----:B----4-:R-:W-:Y:S01]  /*7710*/  IMAD.U32 R125, R80, 0x10000, RZ ;  /* 0x00010000507d7824 */ /* 0x010fe200078e00ff */
[C---:B------:R-:W-:Y:S01]  /*7720*/  SHF.L.U32 R135, R92.reuse, 0x10, RZ ;  /* 0x000000105c877819 */ /* 0x040fe200000006ff */
[----:B-1----:R-:W-:Y:S01]  /*7730*/  IMAD.U32 R110, R85, 0x10000, RZ ;  /* 0x00010000556e7824 */ /* 0x002fe200078e00ff */
[----:B------:R-:W-:Y:S01]  /*7740*/  PRMT R3, R92, 0x8880, RZ ;  /* 0x000088805c037816 */ /* 0x000fe200000000ff */
[----:B------:R-:W-:Y:S01]  /*7750*/  IMAD.SHL.U32 R118, R82, 0x100, RZ ;  /* 0x0000010052767824 */ /* 0x000fe200078e00ff */
[----:B------:R-:W-:Y:S01]  /*7760*/  SHF.L.U32 R73, R92, 0x8, RZ ;  /* 0x000000085c497819 */ /* 0x000fe200000006ff */
[----:B------:R-:W-:Y:S01]  /*7770*/  IMAD.SHL.U32 R103, R87, 0x100, RZ ;  /* 0x0000010057677824 */ /* 0x000fe200078e00ff */
[----:B------:R-:W-:Y:S01]  /*7780*/  SHF.R.S32.HI R0, RZ, 0x18, R135 ;  /* 0x00000018ff007819 */ /* 0x000fe20000011487 */
[----:B------:R-:W-:Y:S01]  /*7790*/  BSSY.RECONVERGENT B0, `(.L_x_111) ;  /* 0x0000124000007945 */ /* 0x000fe20003800200 */
[----:B------:R-:W-:Y:S02]  /*77a0*/  SHF.R.S32.HI R73, RZ, 0x18, R73 ;  /* 0x00000018ff497819 */ /* 0x000fe40000011449 */
[----:B------:R-:W-:Y:S01]  /*77b0*/  R2UR UR5, R78 ;  /* 0x000000004e0572ca */ /* 0x000fe200000e0000 */
[----:B------:R-:W1:Y:S01]  /*77c0*/  LDTM.x64 R4, tmem[UR4+0x40] ;  /* 0x00004004000479ee */ /* 0x000e620008340000 */
[----:B------:R-:W-:Y:S01]  /*77d0*/  NOP ;  /* 0x0000000000007918 */ /* 0x000fe20000000000 */
[----:B------:R-:W-:Y:S02]  /*77e0*/  SHF.R.S32.HI R74, RZ, 0x18, R92 ;  /* 0x00000018ff4a7819 */ /* 0x000fe4000001145c */
[C---:B------:R-:W-:Y:S02]  /*77f0*/  SHF.L.U32 R2, R93.reuse, 0x10, RZ ;  /* 0x000000105d027819 */ /* 0x040fe400000006ff */
[----:B------:R-:W-:Y:S02]  /*7800*/  PRMT R134, R93, 0x8880, RZ ;  /* 0x000088805d867816 */ /* 0x000fe400000000ff */
[----:B------:R-:W-:Y:S02]  /*7810*/  PRMT R132, R94, 0x8880, RZ ;  /* 0x000088805e847816 */ /* 0x000fe400000000ff */
[----:B------:R-:W-:Y:S02]  /*7820*/  SHF.R.S32.HI R75, RZ, 0x18, R93 ;  /* 0x00000018ff4b7819 */ /* 0x000fe4000001145d */
[----:B------:R-:W-:Y:S01]  /*7830*/  UIADD3 UR4, UPT, UPT, UR5, 0xd0, URZ ;  /* 0x000000d005047890 */ /* 0x000fe2000fffe0ff */
[C---:B------:R-:W-:Y:S02]  /*7840*/  PRMT R129, R95.reuse, 0x8880, RZ ;  /* 0x000088805f817816 */ /* 0x040fe400000000ff */
[----:B------:R-:W-:Y:S01]  /*7850*/  SHF.R.S32.HI R76, RZ, 0x18, R94 ;  /* 0x00000018ff4c7819 */ /* 0x000fe2000001145e */
[----:B------:R-:W-:Y:S01]  /*7860*/  UPRMT UR4, UR45, 0x654, UR4 ;  /* 0x000006542d047896 */ /* 0x000fe20008000004 */
[----:B------:R-:W-:Y:S02]  /*7870*/  SHF.L.U32 R128, R95, 0x10, RZ ;  /* 0x000000105f807819 */ /* 0x000fe400000006ff */
[----:B------:R-:W-:Y:S02]  /*7880*/  PRMT R126, R80, 0x8880, RZ ;  /* 0x00008880507e7816 */ /* 0x000fe400000000ff */
[----:B------:R-:W-:Y:S02]  /*7890*/  SHF.R.S32.HI R77, RZ, 0x18, R95 ;  /* 0x00000018ff4d7819 */ /* 0x000fe4000001145f */
[C---:B------:R-:W-:Y:S01]  /*78a0*/  PRMT R123, R81.reuse, 0x8880, RZ ;  /* 0x00008880517b7816 */ /* 0x040fe200000000ff */
[C---:B-1----:R-:W-:Y:S01]  /*78b0*/  IMAD R4, R70.reuse, R4, RZ ;  /* 0x0000000446047224 */ /* 0x042fe200078e02ff */
[----:B------:R-:W-:Y:S01]  /*78c0*/  SYNCS.ARRIVE.TRANS64.RED.A1T0 RZ, [UR4], RZ ;  /* 0x000000ffffff79a7 */ /* 0x000fe20008100404 */
[C---:B------:R-:W-:Y:S01]  /*78d0*/  IMAD R5, R70.reuse, R5, RZ ;  /* 0x0000000546057224 */ /* 0x040fe200078e02ff */
[----:B------:R-:W-:Y:S01]  /*78e0*/  SHF.R.S32.HI R78, RZ, 0x18, R80 ;  /* 0x00000018ff4e7819 */ /* 0x000fe20000011450 */
[----:B------:R-:W-:Y:S01]  /*78f0*/  IMAD R6, R70, R6, RZ ;  /* 0x0000000646067224 */ /* 0x000fe200078e02ff */
[----:B------:R-:W-:Y:S01]  /*7900*/  SHF.L.U32 R122, R81, 0x10, RZ ;  /* 0x00000010517a7819 */ /* 0x000fe200000006ff */
[-C--:B------:R-:W-:Y:S01]  /*7910*/  IMAD R4, R3, R72.reuse, R4 ;  /* 0x0000004803047224 */ /* 0x080fe200078e0204 */
[----:B------:R-:W-:Y:S01]  /*7920*/  PRMT R120, R82, 0x8880, RZ ;  /* 0x0000888052787816 */ /* 0x000fe200000000ff */
[----:B------:R-:W-:Y:S01]  /*7930*/  IMAD R7, R70, R7, RZ ;  /* 0x0000000746077224 */ /* 0x000fe200078e02ff */
[----:B------:R-:W-:Y:S01]  /*7940*/  SHF.R.S32.HI R79, RZ, 0x18, R81 ;  /* 0x00000018ff4f7819 */ /* 0x000fe20000011451 */
[-C--:B------:R-:W-:Y:S01]  /*7950*/  IMAD R5, R0, R72.reuse, R5 ;  /* 0x0000004800057224 */ /* 0x080fe200078e0205 */
[----:B------:R-:W-:Y:S01]  /*7960*/  SHF.L.U32 R119, R82, 0x10, RZ ;  /* 0x0000001052777819 */ /* 0x000fe200000006ff */
[----:B------:R-:W-:Y:S01]  /*7970*/  IMAD R6, R73, R72, R6 ;  /* 0x0000004849067224 */ /* 0x000fe200078e0206 */
[----:B------:R-:W-:Y:S01]  /*7980*/  MOV R73, R134 ;  /* 0x0000008600497202 */ /* 0x000fe20000000f00 */
[----:B------:R-:W-:Y:S01]  /*7990*/  IMAD R7, R74, R72, R7 ;  /* 0x000000484a077224 */ /* 0x000fe200078e0207 */
[----:B------:R-:W-:Y:S01]  /*79a0*/  SHF.R.S32.HI R74, RZ, 0x18, R2 ;  /* 0x00000018ff4a7819 */ /* 0x000fe20000011402 */
[C---:B------:R-:W-:Y:S01]  /*79b0*/  IMAD R2, R70.reuse, R17, RZ ;  /* 0x0000001146027224 */ /* 0x040fe200078e02ff */
[----:B------:R-:W-:Y:S01]  /*79c0*/  PRMT R117, R83, 0x8880, RZ ;  /* 0x0000888053757816 */ /* 0x000fe200000000ff */
[C---:B------:R-:W-:Y:S01]  /*79d0*/  IMAD R17, R70.reuse, R21, RZ ;  /* 0x0000001546117224 */ /* 0x040fe200078e02ff */
[----:B------:R-:W-:Y:S01]  /*79e0*/  I2IP.S8.S32.SAT R140, R7, R6, RZ ;  /* 0x00000006078c7239 */ /* 0x000fe200000014ff */
[C---:B------:R-:W-:Y:S01]  /*79f0*/  IMAD R21, R70.reuse, R25, RZ ;  /* 0x0000001946157224 */ /* 0x040fe200078e02ff */
[----:B------:R-:W-:Y:S01]  /*7a00*/  SHF.R.S32.HI R6, RZ, 0x18, R131 ;  /* 0x00000018ff067819 */ /* 0x000fe20000011483 */
[C---:B------:R-:W-:Y:S01]  /*7a10*/  IMAD R25, R70.reuse, R29, RZ ;  /* 0x0000001d46197224 */ /* 0x040fe200078e02ff */
[----:B------:R-:W-:Y:S01]  /*7a20*/  I2IP.S8.S32.SAT R140, R5, R4, R140 ;  /* 0x00000004058c7239 */ /* 0x000fe2000000148c */
[C---:B------:R-:W-:Y:S01]  /*7a30*/  IMAD R29, R70.reuse, R33, RZ ;  /* 0x00000021461d7224 */ /* 0x040fe200078e02ff */
[----:B------:R-:W-:Y:S01]  /*7a40*/  SHF.R.S32.HI R5, RZ, 0x18, R128 ;  /* 0x00000018ff057819 */ /* 0x000fe20000011480 */
[C---:B------:R-:W-:Y:S01]  /*7a50*/  IMAD R8, R70.reuse, R8, RZ ;  /* 0x0000000846087224 */ /* 0x040fe200078e02ff */
[----:B------:R-:W-:Y:S01]  /*7a60*/  SHF.L.U32 R116, R83, 0x10, RZ ;  /* 0x0000001053747819 */ /* 0x000fe200000006ff */
[----:B------:R-:W-:Y:S01]  /*7a70*/  IMAD R33, R70, R37, RZ ;  /* 0x0000002546217224 */ /* 0x000fe200078e02ff */
[----:B------:R-:W-:Y:S01]  /*7a80*/  PRMT R114, R84, 0x8880, RZ ;  /* 0x0000888054727816 */ /* 0x000fe200000000ff */
[----:B------:R-:W-:Y:S01]  /*7a90*/  IMAD R37, R70, R41, RZ ;  /* 0x0000002946257224 */ /* 0x000fe200078e02ff */
[----:B------:R-:W-:Y:S01]  /*7aa0*/  SHF.L.U32 R113, R84, 0x10, RZ ;  /* 0x0000001054717819 */ /* 0x000fe200000006ff */
[C---:B------:R-:W-:Y:S01]  /*7ab0*/  IMAD R9, R70.reuse, R9, RZ ;  /* 0x0000000946097224 */ /* 0x040fe200078e02ff */
[C---:B------:R-:W-:Y:S01]  /*7ac0*/  PRMT R111, R85.reuse, 0x8880, RZ ;  /* 0x00008880556f7816 */ /* 0x040fe200000000ff */
[C---:B------:R-:W-:Y:S01]  /*7ad0*/  IMAD R41, R70.reuse, R45, RZ ;  /* 0x0000002d46297224 */ /* 0x040fe200078e02ff */
[----:B------:R-:W-:Y:S01]  /*7ae0*/  SHF.L.U32 R109, R85, 0x8, RZ ;  /* 0x00000008556d7819 */ /* 0x000fe200000006ff */
[----:B------:R-:W-:Y:S01]  /*7af0*/  IMAD R45, R70, R49, RZ ;  /* 0x00000031462d7224 */ /* 0x000fe200078e02ff */
[----:B------:R-:W-:Y:S01]  /*7b00*/  PRMT R108, R86, 0x8880, RZ ;  /* 0x00008880566c7816 */ /* 0x000fe200000000ff */
[----:B------:R-:W-:Y:S01]  /*7b10*/  IMAD R10, R70, R10, RZ ;  /* 0x0000000a460a7224 */ /* 0x000fe200078e02ff */
[----:B------:R-:W-:Y:S01]  /*7b20*/  SHF.L.U32 R107, R86, 0x10, RZ ;  /* 0x00000010566b7819 */ /* 0x000fe200000006ff */
[C---:B------:R-:W-:Y:S01]  /*7b30*/  IMAD R49, R70.reuse, R53, RZ ;  /* 0x0000003546317224 */ /* 0x040fe200078e02ff */
[----:B------:R-:W-:Y:S01]  /*7b40*/  PRMT R105, R87, 0x8880, RZ ;  /* 0x0000888057697816 */ /* 0x000fe200000000ff */
[-C--:B------:R-:W-:Y:S01]  /*7b50*/  IMAD R8, R73, R72.reuse, R8 ;  /* 0x0000004849087224 */ /* 0x080fe200078e0208 */
[----:B------:R-:W-:Y:S01]  /*7b60*/  SHF.L.U32 R104, R87, 0x10, RZ ;  /* 0x0000001057687819 */ /* 0x000fe200000006ff */
[----:B------:R-:W-:Y:S01]  /*7b70*/  IMAD R53, R70, R57, RZ ;  /* 0x0000003946357224 */ /* 0x000fe200078e02ff */
[----:B------:R-:W-:Y:S01]  /*7b80*/  PRMT R102, R88, 0x8880, RZ ;  /* 0x0000888058667816 */ /* 0x000fe200000000ff */
[----:B------:R-:W-:Y:S01]  /*7b90*/  IMAD R11, R70, R11, RZ ;  /* 0x0000000b460b7224 */ /* 0x000fe200078e02ff */
[----:B------:R-:W-:Y:S01]  /*7ba0*/  SHF.L.U32 R101, R88, 0x10, RZ ;  /* 0x0000001058657819 */ /* 0x000fe200000006ff */
[----:B------:R-:W-:Y:S01]  /*7bb0*/  IMAD R57, R70, R61, RZ ;  /* 0x0000003d46397224 */ /* 0x000fe200078e02ff */
[C---:B------:R-:W-:Y:S01]  /*7bc0*/  PRMT R99, R89.reuse, 0x8880, RZ ;  /* 0x0000888059637816 */ /* 0x040fe200000000ff */
[----:B------:R-:W-:Y:S01]  /*7bd0*/  IMAD R9, R74, R72, R9 ;  /* 0x000000484a097224 */ /* 0x000fe200078e0209 */
[----:B------:R-:W-:Y:S01]  /*7be0*/  SHF.L.U32 R98, R89, 0x10, RZ ;  /* 0x0000001059627819 */ /* 0x000fe200000006ff */
[----:B------:R-:W-:Y:S01]  /*7bf0*/  IMAD R61, R70, R65, RZ ;  /* 0x00000041463d7224 */ /* 0x000fe200078e02ff */
[----:B------:R-:W-:Y:S01]  /*7c00*/  PRMT R96, R90, 0x8880, RZ ;  /* 0x000088805a607816 */ /* 0x000fe200000000ff */
[C---:B------:R-:W-:Y:S01]  /*7c10*/  IMAD R12, R70.reuse, R12, RZ ;  /* 0x0000000c460c7224 */ /* 0x040fe200078e02ff */
[----:B------:R-:W-:Y:S01]  /*7c20*/  SHF.L.U32 R92, R91, 0x10, RZ ;  /* 0x000000105b5c7819 */ /* 0x000fe200000006ff */
[----:B------:R-:W-:Y:S01]  /*7c30*/  IMAD.MOV.U32 R65, RZ, RZ, R132 ;  /* 0x000000ffff417224 */ /* 0x000fe200078e0084 */
[----:B------:R-:W-:Y:S01]  /*7c40*/  SHF.L.U32 R133, R93, 0x8, RZ ;  /* 0x000000085d857819 */ /* 0x000fe200000006ff */
[C---:B------:R-:W-:Y:S01]  /*7c50*/  IMAD R13, R70.reuse, R13, RZ ;  /* 0x0000000d460d7224 */ /* 0x040fe200078e02ff */
[----:B------:R-:W-:Y:S01]  /*7c60*/  PRMT R93, R91, 0x8880, RZ ;  /* 0x000088805b5d7816 */ /* 0x000fe200000000ff */
[C---:B------:R-:W-:Y:S01]  /*7c70*/  IMAD R14, R70.reuse, R14, RZ ;  /* 0x0000000e460e7224 */ /* 0x040fe200078e02ff */
[----:B------:R-:W-:Y:S01]  /*7c80*/  SHF.R.S32.HI R7, RZ, 0x18, R133 ;  /* 0x00000018ff077819 */ /* 0x000fe20000011485 */
[----:B------:R-:W-:Y:S01]  /*7c90*/  IMAD R15, R70, R15, RZ ;  /* 0x0000000f460f7224 */ /* 0x000fe200078e02ff */
[----:B------:R-:W-:Y:S01]  /*7ca0*/  SHF.L.U32 R130, R94, 0x8, RZ ;  /* 0x000000085e827819 */ /* 0x000fe200000006ff */
[----:B------:R-:W-:Y:S01]  /*7cb0*/  IMAD R0, R70, R16, RZ ;  /* 0x0000001046007224 */ /* 0x000fe200078e02ff */
[----:B------:R-:W-:Y:S01]  /*7cc0*/  SHF.L.U32 R127, R95, 0x8, RZ ;  /* 0x000000085f7f7819 */ /* 0x000fe200000006ff */
[-C--:B------:R-:W-:Y:S01]  /*7cd0*/  IMAD R10, R7, R72.reuse, R10 ;  /* 0x00000048070a7224 */ /* 0x080fe200078e020a */
[----:B------:R-:W-:Y:S01]  /*7ce0*/  MOV R7, R129 ;  /* 0x0000008100077202 */ /* 0x000fe20000000f00 */
[-C--:B------:R-:W-:Y:S01]  /*7cf0*/  IMAD R11, R75, R72.reuse, R11 ;  /* 0x000000484b0b7224 */ /* 0x080fe200078e020b */
[----:B------:R-:W-:Y:S01]  /*7d00*/  SHF.R.S32.HI R73, RZ, 0x18, R130 ;  /* 0x00000018ff497819 */ /* 0x000fe20000011482 */
[-C--:B------:R-:W-:Y:S01]  /*7d10*/  IMAD R12, R65, R72.reuse, R12 ;  /* 0x00000048410c7224 */ /* 0x080fe200078e020c */
[----:B------:R-:W-:Y:S01]  /*7d20*/  SHF.R.S32.HI R4, RZ, 0x18, R127 ;  /* 0x00000018ff047819 */ /* 0x000fe2000001147f */
[----:B------:R-:W-:Y:S01]  /*7d30*/  IMAD R13, R6, R72, R13 ;  /* 0x00000048060d7224 */ /* 0x000fe200078e020d */
[----:B------:R-:W-:Y:S01]  /*7d40*/  I2IP.S8.S32.SAT R10, R11, R10, RZ ;  /* 0x0000000a0b0a7239 */ /* 0x000fe200000014ff */
[-C--:B------:R-:W-:Y:S01]  /*7d50*/  IMAD R14, R73, R72.reuse, R14 ;  /* 0x00000048490e7224 */ /* 0x080fe200078e020e */
[----:B------:R-:W-:Y:S01]  /*7d60*/  SHF.R.S32.HI R6, RZ, 0x18, R125 ;  /* 0x00000018ff067819 */ /* 0x000fe2000001147d */
[----:B------:R-:W-:Y:S01]  /*7d70*/  IMAD R15, R76, R72, R15 ;  /* 0x000000484c0f7224 */ /* 0x000fe200078e020f */
[----:B------:R-:W-:Y:S01]  /*7d80*/  I2IP.S8.S32.SAT R141, R9, R8, R10 ;  /* 0x00000008098d7239 */ /* 0x000fe2000000140a */
[----:B------:R-:W-:Y:S01]  /*7d90*/  IMAD R3, R70, R18, RZ ;  /* 0x0000001246037224 */ /* 0x000fe200078e02ff */
[----:B------:R-:W-:Y:S01]  /*7da0*/  SHF.L.U32 R124, R80, 0x8, RZ ;  /* 0x00000008507c7819 */ /* 0x000fe200000006ff */
[----:B------:R-:W-:Y:S01]  /*7db0*/  IMAD R0, R7, R72, R0 ;  /* 0x0000004807007224 */ /* 0x000fe200078e0200 */
[----:B------:R-:W-:Y:S01]  /*7dc0*/  I2IP.S8.S32.SAT R14, R15, R14, RZ ;  /* 0x0000000e0f0e7239 */ /* 0x000fe200000014ff */
[----:B------:R-:W-:Y:S01]  /*7dd0*/  IMAD R19, R70, R19, RZ ;  /* 0x0000001346137224 */ /* 0x000fe200078e02ff */
[----:B------:R-:W-:Y:S01]  /*7de0*/  SHF.R.S32.HI R7, RZ, 0x18, R124 ;  /* 0x00000018ff077819 */ /* 0x000fe2000001147c */
[----:B------:R-:W-:Y:S01]  /*7df0*/  IMAD R2, R5, R72, R2 ;  /* 0x0000004805027224 */ /* 0x000fe200078e0202 */
[----:B------:R-:W-:Y:S01]  /*7e00*/  I2IP.S8.S32.SAT R142, R13, R12, R14 ;  /* 0x0000000c0d8e7239 */ /* 0x000fe2000000140e */
[----:B------:R-:W-:Y:S01]  /*7e10*/  IMAD R3, R4, R72, R3 ;  /* 0x0000004804037224 */ /* 0x000fe200078e0203 */
[----:B------:R-:W-:Y:S01]  /*7e20*/  MOV R5, R126 ;  /* 0x0000007e00057202 */ /* 0x000fe20000000f00 */
[C---:B------:R-:W-:Y:S01]  /*7e30*/  IMAD R16, R70.reuse, R20, RZ ;  /* 0x0000001446107224 */ /* 0x040fe200078e02ff */
[----:B------:R-:W-:Y:S01]  /*7e40*/  SHF.R.S32.HI R4, RZ, 0x18, R122 ;  /* 0x00000018ff047819 */ /* 0x000fe2000001147a */
[----:B------:R-:W-:Y:S01]  /*7e50*/  IMAD R19, R77, R72, R19 ;  /* 0x000000484d137224 */ /* 0x000fe200078e0213 */
[----:B------:R-:W-:Y:S01]  /*7e60*/  SHF.R.S32.HI R80, RZ, 0x18, R82 ;  /* 0x00000018ff507819 */ /* 0x000fe20000011452 */
[C---:B------:R-:W-:Y:S01]  /*7e70*/  IMAD R18, R70.reuse, R22, RZ ;  /* 0x0000001646127224 */ /* 0x040fe200078e02ff */
[----:B------:R-:W-:Y:S01]  /*7e80*/  SHF.R.S32.HI R82, RZ, 0x18, R84 ;  /* 0x00000018ff527819 */ /* 0x000fe20000011454 */
[-C--:B------:R-:W-:Y:S01]  /*7e90*/  IMAD R16, R5, R72.reuse, R16 ;  /* 0x0000004805107224 */ /* 0x080fe200078e0210 */
[----:B------:R-:W-:Y:S01]  /*7ea0*/  I2IP.S8.S32.SAT R19, R19, R3, RZ ;  /* 0x0000000313137239 */ /* 0x000fe200000014ff */
[----:B------:R-:W-:Y:S01]  /*7eb0*/  IMAD R23, R70, R23, RZ ;  /* 0x0000001746177224 */ /* 0x000fe200078e02ff */
[----:B------:R-:W-:Y:S01]  /*7ec0*/  MOV R3, R123 ;  /* 0x0000007b00037202 */ /* 0x000fe20000000f00 */
[----:B------:R-:W-:Y:S01]  /*7ed0*/  IMAD R17, R6, R72, R17 ;  /* 0x0000004806117224 */ /* 0x000fe200078e0211 */
[----:B------:R-:W-:Y:S01]  /*7ee0*/  I2IP.S8.S32.SAT R143, R2, R0, R19 ;  /* 0x00000000028f7239 */ /* 0x000fe20000001413 */
[----:B------:R-:W-:Y:S01]  /*7ef0*/  IMAD R20, R70, R24, RZ ;  /* 0x0000001846147224 */ /* 0x000fe200078e02ff */
[----:B------:R-:W-:Y:S01]  /*7f00*/  MOV R5, R120 ;  /* 0x0000007800057202 */ /* 0x000fe20000000f00 */
[-C--:B------:R-:W-:Y:S01]  /*7f10*/  IMAD R18, R7, R72.reuse, R18 ;  /* 0x0000004807127224 */ /* 0x080fe200078e0212 */
[----:B------:R-:W-:Y:S01]  /*7f20*/  SHF.L.U32 R121, R81, 0x8, RZ ;  /* 0x0000000851797819 */ /* 0x000fe200000006ff */
[-C--:B------:R-:W-:Y:S01]  /*7f30*/  IMAD R23, R78, R72.reuse, R23 ;  /* 0x000000484e177224 */ /* 0x080fe200078e0217 */
[----:B------:R1:W-:Y:S01]  /*7f40*/  STS.128 [R144+UR44+0x6200], R140 ;  /* 0x0062008c90007988 */ /* 0x0003e20008000c2c */
[----:B------:R-:W-:Y:S01]  /*7f50*/  IMAD R20, R3, R72, R20 ;  /* 0x0000004803147224 */ /* 0x000fe200078e0214 */
[----:B------:R-:W-:Y:S01]  /*7f60*/  SHF.R.S32.HI R3, RZ, 0x18, R121 ;  /* 0x00000018ff037819 */ /* 0x000fe20000011479 */
[C---:B------:R-:W-:Y:S01]  /*7f70*/  IMAD R22, R70.reuse, R26, RZ ;  /* 0x0000001a46167224 */ /* 0x040fe200078e02ff */
[----:B------:R-:W-:Y:S01]  /*7f80*/  I2IP.S8.S32.SAT R18, R23, R18, RZ ;  /* 0x0000001217127239 */ /* 0x000fe200000014ff */
[----:B------:R-:W-:Y:S01]  /*7f90*/  IMAD R27, R70, R27, RZ ;  /* 0x0000001b461b7224 */ /* 0x000fe200078e02ff */
[----:B------:R-:W-:Y:S01]  /*7fa0*/  SHF.R.S32.HI R0, RZ, 0x18, R119 ;  /* 0x00000018ff007819 */ /* 0x000fe20000011477 */
[----:B------:R-:W-:Y:S01]  /*7fb0*/  IMAD R21, R4, R72, R21 ;  /* 0x0000004804157224 */ /* 0x000fe200078e0215 */
[----:B------:R-:W-:Y:S01]  /*7fc0*/  I2IP.S8.S32.SAT R16, R17, R16, R18 ;  /* 0x0000001011107239 */ /* 0x000fe20000001412 */
[C---:B------:R-:W-:Y:S01]  /*7fd0*/  IMAD R24, R70.reuse, R28, RZ ;  /* 0x0000001c46187224 */ /* 0x040fe200078e02ff */
[----:B------:R-:W-:Y:S01]  /*7fe0*/  SHF.R.S32.HI R7, RZ, 0x18, R118 ;  /* 0x00000018ff077819 */ /* 0x000fe20000011476 */
[-C--:B------:R-:W-:Y:S01]  /*7ff0*/  IMAD R22, R3, R72.reuse, R22 ;  /* 0x0000004803167224 */ /* 0x080fe200078e0216 */
[----:B------:R-:W-:Y:S01]  /*8000*/  SHF.R.S32.HI R81, RZ, 0x18, R83 ;  /* 0x00000018ff517819 */ /* 0x000fe20000011453 */
[----:B------:R-:W-:Y:S01]  /*8010*/  IMAD R27, R79, R72, R27 ;  /* 0x000000484f1b7224 */ /* 0x000fe200078e021b */
[----:B------:R-:W-:Y:S01]  /*8020*/  SHF.L.U32 R115, R83, 0x8, RZ ;  /* 0x0000000853737819 */ /* 0x000fe200000006ff */
[C---:B------:R-:W-:Y:S01]  /*8030*/  IMAD R26, R70.reuse, R30, RZ ;  /* 0x0000001e461a7224 */ /* 0x040fe200078e02ff */
[----:B------:R-:W-:Y:S01]  /*8040*/  SHF.R.S32.HI R83, RZ, 0x18, R85 ;  /* 0x00000018ff537819 */ /* 0x000fe20000011455 */
[----:B------:R-:W-:Y:S01]  /*8050*/  IMAD R24, R5, R72, R24 ;  /* 0x0000004805187224 */ /* 0x000fe200078e0218 */
[----:B------:R-:W-:Y:S01]  /*8060*/  I2IP.S8.S32.SAT R17, R27, R22, RZ ;  /* 0x000000161b117239 */ /* 0x000fe200000014ff */
[----:B------:R-:W-:Y:S01]  /*8070*/  IMAD R31, R70, R31, RZ ;  /* 0x0000001f461f7224 */ /* 0x000fe200078e02ff */
[----:B------:R-:W-:Y:S01]  /*8080*/  SHF.R.S32.HI R85, RZ, 0x18, R87 ;  /* 0x00000018ff557819 */ /* 0x000fe20000011457 */
[----:B------:R-:W-:Y:S01]  /*8090*/  IMAD R25, R0, R72, R25 ;  /* 0x0000004800197224 */ /* 0x000fe200078e0219 */
[----:B------:R-:W-:Y:S01]  /*80a0*/  I2IP.S8.S32.SAT R17, R21, R20, R17 ;  /* 0x0000001415117239 */ /* 0x000fe20000001411 */
[----:B------:R-:W-:Y:S01]  /*80b0*/  IMAD R28, R70, R32, RZ ;  /* 0x00000020461c7224 */ /* 0x000fe200078e02ff */
[----:B------:R-:W-:Y:S01]  /*80c0*/  SHF.R.S32.HI R0, RZ, 0x18, R116 ;  /* 0x00000018ff007819 */ /* 0x000fe20000011474 */
[-C--:B------:R-:W-:Y:S01]  /*80d0*/  IMAD R26, R7, R72.reuse, R26 ;  /* 0x00000048071a7224 */ /* 0x080fe200078e021a */
[----:B------:R-:W-:Y:S01]  /*80e0*/  SHF.R.S32.HI R5, RZ, 0x18, R115 ;  /* 0x00000018ff057819 */ /* 0x000fe20000011473 */
[----:B------:R-:W-:Y:S01]  /*80f0*/  IMAD.MOV.U32 R3, RZ, RZ, R117 ;  /* 0x000000ffff037224 */ /* 0x000fe200078e0075 */
[----:B------:R-:W-:Y:S01]  /*8100*/  SHF.R.S32.HI R7, RZ, 0x18, R109 ;  /* 0x00000018ff077819 */ /* 0x000fe2000001146d */
[----:B------:R-:W-:Y:S01]  /*8110*/  IMAD R31, R80, R72, R31 ;  /* 0x00000048501f7224 */ /* 0x000fe200078e021f */
[----:B------:R-:W-:Y:S01]  /*8120*/  SHF.R.S32.HI R87, RZ, 0x18, R89 ;  /* 0x00000018ff577819 */ /* 0x000fe20000011459 */
[----:B------:R-:W-:Y:S01]  /*8130*/  IMAD R30, R70, R34, RZ ;  /* 0x00000022461e7224 */ /* 0x000fe200078e02ff */
[----:B------:R-:W-:Y:S01]  /*8140*/  SHF.L.U32 R112, R84, 0x8, RZ ;  /* 0x0000000854707819 */ /* 0x000fe200000006ff */
[----:B------:R-:W-:Y:S01]  /*8150*/  IMAD R28, R3, R72, R28 ;  /* 0x00000048031c7224 */ /* 0x000fe200078e021c */
[----:B------:R-:W-:Y:S01]  /*8160*/  I2IP.S8.S32.SAT R18, R31, R26, RZ ;  /* 0x0000001a1f127239 */ /* 0x000fe200000014ff */
[----:B------:R-:W-:Y:S01]  /*8170*/  IMAD R35, R70, R35, RZ ;  /* 0x0000002346237224 */ /* 0x000fe200078e02ff */
[----:B------:R-:W-:Y:S01]  /*8180*/  MOV R3, R114 ;  /* 0x0000007200037202 */ /* 0x000fe20000000f00 */
[----:B------:R-:W-:Y:S01]  /*8190*/  IMAD R29, R0, R72, R29 ;  /* 0x00000048001d7224 */ /* 0x000fe200078e021d */
[----:B------:R-:W-:Y:S01]  /*81a0*/  I2IP.S8.S32.SAT R18, R25, R24, R18 ;  /* 0x0000001819127239 */ /* 0x000fe20000001412 */
[C---:B------:R-:W-:Y:S01]  /*81b0*/  IMAD R32, R70.reuse, R36, RZ ;  /* 0x0000002446207224 */ /* 0x040fe200078e02ff */
[----:B------:R-:W-:Y:S01]  /*81c0*/  SHF.R.S32.HI R0, RZ, 0x18, R113 ;  /* 0x00000018ff007819 */ /* 0x000fe20000011471 */
[-C--:B------:R-:W-:Y:S01]  /*81d0*/  IMAD R30, R5, R72.reuse, R30 ;  /* 0x00000048051e7224 */ /* 0x080fe200078e021e */
[----:B------:R-:W-:Y:S01]  /*81e0*/  MOV R5, R111 ;  /* 0x0000006f00057202 */ /* 0x000fe20000000f00 */
[-C--:B------:R-:W-:Y:S01]  /*81f0*/  IMAD R35, R81, R72.reuse, R35 ;  /* 0x0000004851237224 */ /* 0x080fe200078e0223 */
[----:B------:R-:W-:Y:S01]  /*8200*/  SHF.R.S32.HI R84, RZ, 0x18, R86 ;  /* 0x00000018ff547819 */ /* 0x000fe20000011456 */
[----:B------:R-:W-:Y:S01]  /*8210*/  IMAD R32, R3, R72, R32 ;  /* 0x0000004803207224 */ /* 0x000fe200078e0220 */
[----:B------:R-:W-:Y:S01]  /*8220*/  SHF.R.S32.HI R3, RZ, 0x18, R112 ;  /* 0x00000018ff037819 */ /* 0x000fe20000011470 */
[C---:B------:R-:W-:Y:S01]  /*8230*/  IMAD R34, R70.reuse, R38, RZ ;  /* 0x0000002646227224 */ /* 0x040fe200078e02ff */
[----:B------:R-:W-:Y:S01]  /*8240*/  I2IP.S8.S32.SAT R19, R35, R30, RZ ;  /* 0x0000001e23137239 */ /* 0x000fe200000014ff */
[----:B------:R-:W-:Y:S01]  /*8250*/  IMAD R39, R70, R39, RZ ;  /* 0x0000002746277224 */ /* 0x000fe200078e02ff */
[----:B------:R-:W-:Y:S01]  /*8260*/  SHF.L.U32 R106, R86, 0x8, RZ ;  /* 0x00000008566a7819 */ /* 0x000fe200000006ff */
[----:B------:R-:W-:Y:S01]  /*8270*/  IMAD R33, R0, R72, R33 ;  /* 0x0000004800217224 */ /* 0x000fe200078e0221 */
[----:B------:R-:W-:Y:S01]  /*8280*/  I2IP.S8.S32.SAT R19, R29, R28, R19 ;  /* 0x0000001c1d137239 */ /* 0x000fe20000001413 */
[----:B------:R-:W-:Y:S01]  /*8290*/  IMAD R36, R70, R40, RZ ;  /* 0x0000002846247224 */ /* 0x000fe200078e02ff */
[----:B------:R-:W-:Y:S01]  /*82a0*/  SHF.R.S32.HI R0, RZ, 0x18, R110 ;  /* 0x00000018ff007819 */ /* 0x000fe2000001146e */
[----:B------:R-:W-:Y:S01]  /*82b0*/  IMAD R34, R3, R72, R34 ;  /* 0x0000004803227224 */ /* 0x000fe200078e0222 */
[----:B------:R-:W-:Y:S01]  /*82c0*/  MOV R3, R108 ;  /* 0x0000006c00037202 */ /* 0x000fe20000000f00 */
[----:B------:R-:W-:Y:S01]  /*82d0*/  IMAD R39, R82, R72, R39 ;  /* 0x0000004852277224 */ /* 0x000fe200078e0227 */
[----:B------:R1:W-:Y:S01]  /*82e0*/  STS.128 [R161+0x6200], R16 ;  /* 0x00620010a1007388 */ /* 0x0003e20000000c00 */
[C---:B------:R-:W-:Y:S01]  /*82f0*/  IMAD R38, R70.reuse, R42, RZ ;  /* 0x0000002a46267224 */ /* 0x040fe200078e02ff */
[----:B------:R-:W-:Y:S01]  /*8300*/  SHF.R.S32.HI R86, RZ, 0x18, R88 ;  /* 0x00000018ff567819 */ /* 0x000fe20000011458 */
[----:B------:R-:W-:Y:S01]  /*8310*/  IMAD R36, R5, R72, R36 ;  /* 0x0000004805247224 */ /* 0x000fe200078e0224 */
[----:B------:R-:W-:Y:S01]  /*8320*/  I2IP.S8.S32.SAT R34, R39, R34, RZ ;  /* 0x0000002227227239 */ /* 0x000fe200000014ff */
[----:B------:R-:W-:Y:S01]  /*8330*/  IMAD R43, R70, R43, RZ ;  /* 0x0000002b462b7224 */ /* 0x000fe200078e02ff */
[----:B------:R-:W-:Y:S01]  /*8340*/  MOV R5, R105 ;  /* 0x0000006900057202 */ /* 0x000fe20000000f00 */
[----:B------:R-:W-:Y:S01]  /*8350*/  IMAD R37, R0, R72, R37 ;  /* 0x0000004800257224 */ /* 0x000fe200078e0225 */
[----:B------:R-:W-:Y:S01]  /*8360*/  I2IP.S8.S32.SAT R32, R33, R32, R34 ;  /* 0x0000002021207239 */ /* 0x000fe20000001422 */
[----:B------:R-:W-:Y:S01]  /*8370*/  IMAD R40, R70, R44, RZ ;  /* 0x0000002c46287224 */ /* 0x000fe200078e02ff */
[----:B------:R-:W-:Y:S01]  /*8380*/  SHF.R.S32.HI R0, RZ, 0x18, R107 ;  /* 0x00000018ff007819 */ /* 0x000fe2000001146b */
[-C--:B------:R-:W-:Y:S01]  /*8390*/  IMAD R38, R7, R72.reuse, R38 ;  /* 0x0000004807267224 */ /* 0x080fe200078e0226 */
[----:B------:R-:W-:Y:S01]  /*83a0*/  SHF.R.S32.HI R7, RZ, 0x18, R103 ;  /* 0x00000018ff077819 */ /* 0x000fe20000011467 */
[-C--:B------:R-:W-:Y:S01]  /*83b0*/  IMAD R43, R83, R72.reuse, R43 ;  /* 0x00000048532b7224 */ /* 0x080fe200078e022b */
[----:B------:R-:W-:Y:S01]  /*83c0*/  SHF.L.U32 R100, R88, 0x8, RZ ;  /* 0x0000000858647819 */ /* 0x000fe200000006ff */
        /* <DEDUP_REMOVED lines=11> */
[----:B------:R-:W-:Y:S01]  /*8480*/  SHF.L.U32 R97, R89, 0x8, RZ ;  /* 0x0000000859617819 */ /* 0x000fe200000006ff */
        /* <DEDUP_REMOVED lines=13> */
[----:B------:R-:W-:Y:S01]  /*8560*/  IADD3 R68, PT, PT, R68, 0x1, RZ ;  /* 0x0000000144447810 */ /* 0x000fe20007ffe0ff */
[----:B------:R-:W-:Y:S02]  /*8570*/  IMAD.MOV.U32 R3, RZ, RZ, R102 ;  /* 0x000000ffff037224 */ /* 0x000fe400078e0066 */
[-C--:B------:R-:W-:Y:S02]  /*8580*/  IMAD R51, R85, R72.reuse, R51 ;  /* 0x0000004855337224 */ /* 0x080fe400078e0233 */
[----:B------:R-:W-:Y:S01]  /*8590*/  IMAD R48, R3, R72, R48 ;  /* 0x0000004803307224 */ /* 0x000fe200078e0230 */
[----:B------:R-:W-:Y:S01]  /*85a0*/  SHF.R.S32.HI R3, RZ, 0x18, R100 ;  /* 0x00000018ff037819 */ /* 0x000fe20000011464 */
[C---:B------:R-:W-:Y:S01]  /*85b0*/  IMAD R50, R70.reuse, R54, RZ ;  /* 0x0000003646327224 */ /* 0x040fe200078e02ff */
[----:B------:R-:W-:Y:S01]  /*85c0*/  I2IP.S8.S32.SAT R35, R51, R46, RZ ;  /* 0x0000002e33237239 */ /* 0x000fe200000014ff */
[----:B------:R-:W-:Y:S02]  /*85d0*/  IMAD R55, R70, R55, RZ ;  /* 0x0000003746377224 */ /* 0x000fe400078e02ff */
[----:B------:R-:W-:Y:S01]  /*85e0*/  IMAD R49, R0, R72, R49 ;  /* 0x0000004800317224 */ /* 0x000fe200078e0231 */
[----:B------:R-:W-:Y:S01]  /*85f0*/  I2IP.S8.S32.SAT R35, R45, R44, R35 ;  /* 0x0000002c2d237239 */ /* 0x000fe20000001423 */
[----:B------:R-:W-:Y:S01]  /*8600*/  IMAD R52, R70, R56, RZ ;  /* 0x0000003846347224 */ /* 0x000fe200078e02ff */
[----:B------:R-:W-:Y:S01]  /*8610*/  SHF.R.S32.HI R0, RZ, 0x18, R98 ;  /* 0x00000018ff007819 */ /* 0x000fe20000011462 */
[-C--:B------:R-:W-:Y:S01]  /*8620*/  IMAD R50, R3, R72.reuse, R50 ;  /* 0x0000004803327224 */ /* 0x080fe200078e0232 */
[----:B------:R-:W-:Y:S01]  /*8630*/  SHF.R.S32.HI R3, RZ, 0x18, R97 ;  /* 0x00000018ff037819 */ /* 0x000fe20000011461 */
[----:B------:R-:W-:Y:S01]  /*8640*/  IMAD R55, R86, R72, R55 ;  /* 0x0000004856377224 */ /* 0x000fe200078e0237 */
[----:B------:R1:W-:Y:S01]  /*8650*/  STS.128 [R160+0x6200], R32 ;  /* 0x00620020a0007388 */ /* 0x0003e20000000c00 */
[----:B------:R-:W-:Y:S01]  /*8660*/  IMAD.U32 R95, R90, 0x10000, RZ ;  /* 0x000100005a5f7824 */ /* 0x000fe200078e00ff */
[----:B------:R-:W-:Y:S01]  /*8670*/  SHF.L.U32 R90, R91, 0x8, RZ ;  /* 0x000000085b5a7819 */ /* 0x000fe200000006ff */
[C---:B------:R-:W-:Y:S01]  /*8680*/  IMAD R54, R70.reuse, R58, RZ ;  /* 0x0000003a46367224 */ /* 0x040fe200078e02ff */
[----:B------:R-:W-:Y:S01]  /*8690*/  I2IP.S8.S32.SAT R50, R55, R50, RZ ;  /* 0x0000003237327239 */ /* 0x000fe200000014ff */
[----:B------:R-:W-:Y:S01]  /*86a0*/  IMAD R52, R5, R72, R52 ;  /* 0x0000004805347224 */ /* 0x000fe200078e0234 */
[----:B------:R-:W-:Y:S01]  /*86b0*/  MOV R5, R96 ;  /* 0x0000006000057202 */ /* 0x000fe20000000f00 */
[----:B------:R-:W-:Y:S01]  /*86c0*/  IMAD R59, R70, R59, RZ ;  /* 0x0000003b463b7224 */ /* 0x000fe200078e02ff */
[----:B------:R-:W-:Y:S01]  /*86d0*/  I2IP.S8.S32.SAT R48, R49, R48, R50 ;  /* 0x0000003031307239 */ /* 0x000fe20000001432 */
[----:B------:R-:W-:Y:S01]  /*86e0*/  IMAD R53, R0, R72, R53 ;  /* 0x0000004800357224 */ /* 0x000fe200078e0235 */
[----:B------:R-:W-:Y:S01]  /*86f0*/  SHF.R.S32.HI R0, RZ, 0x18, R95 ;  /* 0x00000018ff007819 */ /* 0x000fe2000001145f */
[C---:B------:R-:W-:Y:S02]  /*8700*/  IMAD R56, R70.reuse, R60, RZ ;  /* 0x0000003c46387224 */ /* 0x040fe400078e02ff */
[-C--:B------:R-:W-:Y:S01]  /*8710*/  IMAD R54, R3, R72.reuse, R54 ;  /* 0x0000004803367224 */ /* 0x080fe200078e0236 */
[----:B------:R-:W-:Y:S01]  /*8720*/  SHF.R.S32.HI R3, RZ, 0x18, R94 ;  /* 0x00000018ff037819 */ /* 0x000fe2000001145e */
[----:B------:R-:W-:Y:S02]  /*8730*/  IMAD R59, R87, R72, R59 ;  /* 0x00000048573b7224 */ /* 0x000fe400078e023b */
[C---:B------:R-:W-:Y:S02]  /*8740*/  IMAD R58, R70.reuse, R62, RZ ;  /* 0x0000003e463a7224 */ /* 0x040fe400078e02ff */
[----:B------:R-:W-:Y:S01]  /*8750*/  IMAD R56, R5, R72, R56 ;  /* 0x0000004805387224 */ /* 0x000fe200078e0238 */
[----:B------:R-:W-:Y:S01]  /*8760*/  I2IP.S8.S32.SAT R54, R59, R54, RZ ;  /* 0x000000363b367239 */ /* 0x000fe200000014ff */
[----:B------:R-:W-:Y:S01]  /*8770*/  IMAD R63, R70, R63, RZ ;  /* 0x0000003f463f7224 */ /* 0x000fe200078e02ff */
[----:B------:R-:W-:Y:S01]  /*8780*/  MOV R5, R93 ;  /* 0x0000005d00057202 */ /* 0x000fe20000000f00 */
[----:B------:R-:W-:Y:S01]  /*8790*/  IMAD R57, R0, R72, R57 ;  /* 0x0000004800397224 */ /* 0x000fe200078e0239 */
[----:B------:R-:W-:Y:S01]  /*87a0*/  SHF.R.S32.HI R0, RZ, 0x18, R92 ;  /* 0x00000018ff007819 */ /* 0x000fe2000001145c */
[----:B------:R-:W-:Y:S01]  /*87b0*/  IMAD R60, R70, R64, RZ ;  /* 0x00000040463c7224 */ /* 0x000fe200078e02ff */
[----:B------:R-:W-:Y:S01]  /*87c0*/  I2IP.S8.S32.SAT R49, R53, R52, R54 ;  /* 0x0000003435317239 */ /* 0x000fe20000001436 */
[-C--:B------:R-:W-:Y:S01]  /*87d0*/  IMAD R58, R3, R72.reuse, R58 ;  /* 0x00000048033a7224 */ /* 0x080fe200078e023a */
        /* <DEDUP_REMOVED lines=22> */
[----:B------:R-:W-:Y:S02]  /*8940*/  UIADD3 UR9, UPT, UPT, UR49, 0x40, URZ ;  /* 0x0000004031097890 */ /* 0x000fe4000fffe0ff */
[----:B------:R-:W-:Y:S01]  /*8950*/  UIADD3 UR8, UPT, UPT, UR44, 0x6200, URZ ;  /* 0x000062002c087890 */ /* 0x000fe2000fffe0ff */
[----:B------:R-:W-:Y:S01]  /*8960*/  UMOV UR10, UR50 ;  /* 0x00000032000a7c82 */ /* 0x000fe20008000000 */
[----:B------:R-:W-:Y:S01]  /*8970*/  UMOV UR11, UR36 ;  /* 0x00000024000b7c82 */ /* 0x000fe20008000000 */
[----:B--2---:R-:W-:Y:S04]  /*8980*/  UIADD3 UR4, UP0, UPT, UR6, 0x680, URZ ;  /* 0x0000068006047890 */ /* 0x004fe8000ff1e0ff */
[----:B------:R-:W-:Y:S09]  /*8990*/  UIADD3.X UR5, UPT, UPT, URZ, UR7, URZ, UP0, !UPT ;  /* 0x00000007ff057290 */ /* 0x000ff200087fe4ff */
[----:B------:R2:W-:Y:S01]  /*89a0*/  UTMASTG.3D [UR8], [UR4] ;  /* 0x00000008040073b5 */ /* 0x0005e20008010000 */
[----:B------:R0:W-:Y:S01]  /*89b0*/  UTMACMDFLUSH ;  /* 0x00000000000079b7 */ /* 0x0001e20000000000 */
[----:B--2---:R-:W-:Y:S04]  /*89c0*/  DEPBAR.LE SB0, 0x1 ;  /* 0x000080400000791a */ /* 0x004fe80000000000 */
.L_x_112:
[----:B------:R-:W-:Y:S05]  /*89d0*/  BSYNC.RECONVERGENT B0 ;  /* 0x0000000000007941 */ /* 0x000fea0003800200 */
.L_x_111:
[----:B------:R-:W-:Y:S01]  /*89e0*/  R2UR UR4, R147 ;  /* 0x00000000930472ca */ /* 0x000fe200000e0000 */
[----:B------:R-:W-:Y:S01]  /*89f0*/  BAR.SYNC.DEFER_BLOCKING 0x1, 0x80 ;  /* 0x0042000000007b1d */ /* 0x000fe20000010000 */
[----:B------:R-:W-:Y:S01]  /*8a00*/  ISETP.NE.AND P0, PT, R149, 0x2, PT ;  /* 0x000000029500780c */ /* 0x000fe20003f05270 */
[----:B------:R-:W-:Y:S01]  /*8a10*/  UISETP.NE.AND UP0, UPT, UR46, URZ, UPT ;  /* 0x000000ff2e00728c */ /* 0x000fe2000bf05270 */
[----:B------:R-:W-:Y:S01]  /*8a20*/  ISETP.NE.AND P1, PT, R68, 0x4, PT ;  /* 0x000000044400780c */ /* 0x000fe20003f25270 */
[----:B------:R-:W-:Y:S01]  /*8a30*/  UIADD3 UR20, UPT, UPT, UR37, UR63, URZ ;  /* 0x0000003f25147290 */ /* 0x000fe2000fffe0ff */
[----:B------:R-:W-:Y:S02]  /*8a40*/  SEL R3, RZ, 0x1, P0 ;  /* 0x00000001ff037807 */ /* 0x000fe40000000000 */
[----:B------:R-:W-:Y:S02]  /*8a50*/  SEL R0, RZ, 0x1, P1 ;  /* 0x00000001ff007807 */ /* 0x000fe40000800000 */
[----:B------:R-:W-:Y:S02]  /*8a60*/  LOP3.LUT R152, R152, R3, RZ, 0x3c, !PT ;  /* 0x0000000398987212 */ /* 0x000fe400078e3cff */
[----:B------:R-:W-:Y:S01]  /*8a70*/  LOP3.LUT R153, R153, R0, RZ, 0x3c, !PT ;  /* 0x0000000099997212 */ /* 0x000fe200078e3cff */
[----:B------:R-:W-:Y:S01]  /*8a80*/  UIADD3 UR16, UPT, UPT, UR38, UR4, URZ ;  /* 0x0000000426107290 */ /* 0x000fe2000fffe0ff */
[----:B------:R-:W-:Y:S02]  /*8a90*/  SEL R149, R149, RZ, P0 ;  /* 0x000000ff95957207 */ /* 0x000fe40000000000 */
[----:B------:R-:W-:Y:S01]  /*8aa0*/  SEL R68, R68, RZ, P1 ;  /* 0x000000ff44447207 */ /* 0x000fe20000800000 */
[----:B------:R-:W-:Y:S01]  /*8ab0*/  UMOV UR36, UR59 ;  /* 0x0000003b00247c82 */ /* 0x000fe20008000000 */
[----:B------:R-:W-:Y:S07]  /*8ac0*/  BRA.U UP0, `(.L_x_113) ;  /* 0xffffffc500247547 */ /* 0x000fee000b83ffff */
[----:B------:R-:W-:Y:S05]  /*8ad0*/  EXIT ;  /* 0x000000000000794d */ /* 0x000fea0003800000 */
.L_x_24:
[----:B--2---:R2:W3:Y:S02]  /*8ae0*/  SYNCS.PHASECHK.TRANS64.TRYWAIT P0, [R3+URZ+0x100], R2 ;  /* 0x00010002030075a7 */ /* 0x0044e400080011ff */
[----:B---3--:R-:W-:Y:S05]  /*8af0*/  @!P0 NANOSLEEP.SYNCS 0x989680 ;  /* 0x009896800000895d */ /* 0x008fea0003900000 */
[----:B------:R-:W3:Y:S02]  /*8b00*/  @!P0 SYNCS.PHASECHK.TRANS64 P0, [R3+URZ+0x100], R2 ;  /* 0x00010002030085a7 */ /* 0x000ee400080010ff */
[----:B---3--:R-:W-:Y:S05]  /*8b10*/  @!P0 BRA `(.L_x_24) ;  /* 0xfffffffc00f08947 */ /* 0x008fea000383ffff */
[----:B------:R-:W-:Y:S05]  /*8b20*/  BRA `(.L_x_114) ;  /* 0xffffff8c00607947 */ /* 0x000fea000383ffff */
.L_x_27:
[----:B-1----:R-:W-:-:S07]  /*8b30*/  MOV R0, UR33 ;  /* 0x0000002100007c02 */ /* 0x002fce0008000f00 */
.L_x_115:
[----:B-1----:R1:W2:Y:S02]  /*8b40*/  SYNCS.PHASECHK.TRANS64.TRYWAIT P0, [R0+URZ+0x30], R3 ;  /* 0x00003003000075a7 */ /* 0x0022a400080011ff */
[----:B--2---:R-:W-:Y:S05]  /*8b50*/  @!P0 NANOSLEEP.SYNCS 0x989680 ;  /* 0x009896800000895d */ /* 0x004fea0003900000 */
[----:B------:R-:W2:Y:S02]  /*8b60*/  @!P0 SYNCS.PHASECHK.TRANS64 P0, [R0+URZ+0x30], R3 ;  /* 0x00003003000085a7 */ /* 0x000ea400080010ff */
[----:B--2---:R-:W-:Y:S05]  /*8b70*/  @!P0 BRA `(.L_x_115) ;  /* 0xfffffffc00f08947 */ /* 0x004fea000383ffff */
[----:B------:R-:W-:Y:S05]  /*8b80*/  BRA `(.L_x_26) ;  /* 0xffffff8c00a87947 */ /* 0x000fea000383ffff */
.L_x_34:
[----:B-1----:R-:W-:-:S07]  /*8b90*/  MOV R0, UR17 ;  /* 0x0000001100007c02 */ /* 0x002fce0008000f00 */
.L_x_116:
[----:B-1----:R1:W2:Y:S02]  /*8ba0*/  SYNCS.PHASECHK.TRANS64.TRYWAIT P0, [R0+URZ+0x30], R3 ;  /* 0x00003003000075a7 */ /* 0x0022a400080011ff */
[----:B--2---:R-:W-:Y:S05]  /*8bb0*/  @!P0 NANOSLEEP.SYNCS 0x989680 ;  /* 0x009896800000895d */ /* 0x004fea0003900000 */
[----:B------:R-:W2:Y:S02]  /*8bc0*/  @!P0 SYNCS.PHASECHK.TRANS64 P0, [R0+URZ+0x30], R3 ;  /* 0x00003003000085a7 */ /* 0x000ea400080010ff */
[----:B--2---:R-:W-:Y:S05]  /*8bd0*/  @!P0 BRA `(.L_x_116) ;  /* 0xfffffffc00f08947 */ /* 0x004fea000383ffff */
[----:B------:R-:W-:Y:S05]  /*8be0*/  BRA `(.L_x_33) ;  /* 0xffffff9000647947 */ /* 0x000fea000383ffff */
.L_x_39:
[----:B-1----:R1:W2:Y:S02]  /*8bf0*/  SYNCS.PHASECHK.TRANS64.TRYWAIT P0, [R3+URZ+0x90], R0 ;  /* 0x00009000030075a7 */ /* 0x0022a400080011ff */
[----:B--2---:R-:W-:Y:S05]  /*8c00*/  @!P0 NANOSLEEP.SYNCS 0x989680 ;  /* 0x009896800000895d */ /* 0x004fea0003900000 */
[----:B------:R-:W2:Y:S02]  /*8c10*/  @!P0 SYNCS.PHASECHK.TRANS64 P0, [R3+URZ+0x90], R0 ;  /* 0x00009000030085a7 */ /* 0x000ea400080010ff */
[----:B--2---:R-:W-:Y:S05]  /*8c20*/  @!P0 BRA `(.L_x_39) ;  /* 0xfffffffc00f08947 */ /* 0x004fea000383ffff */
[----:B------:R-:W-:Y:S05]  /*8c30*/  BRA `(.L_x_117) ;  /* 0xffffff9400087947 */ /* 0x000fea000383ffff */
.L_x_43:
[----:B-1----:R-:W-:-:S07]  /*8c40*/  MOV R0, UR4 ;  /* 0x0000000400007c02 */ /* 0x002fce0008000f00 */
.L_x_118:
[----:B-1----:R1:W2:Y:S02]  /*8c50*/  SYNCS.PHASECHK.TRANS64.TRYWAIT P0, [R0+URZ], R3 ;  /* 0x00000003000075a7 */ /* 0x0022a400080011ff */
[----:B--2---:R-:W-:Y:S05]  /*8c60*/  @!P0 NANOSLEEP.SYNCS 0x989680 ;  /* 0x009896800000895d */ /* 0x004fea0003900000 */
[----:B------:R-:W2:Y:S02]  /*8c70*/  @!P0 SYNCS.PHASECHK.TRANS64 P0, [R0+URZ], R3 ;  /* 0x00000003000085a7 */ /* 0x000ea400080010ff */
[----:B--2---:R-:W-:Y:S05]  /*8c80*/  @!P0 BRA `(.L_x_118) ;  /* 0xfffffffc00f08947 */ /* 0x004fea000383ffff */
[----:B------:R-:W-:Y:S05]  /*8c90*/  BRA `(.L_x_119) ;  /* 0xffffff9800b07947 */ /* 0x000fea000383ffff */
.L_x_44:
[----:B------:R-:W-:-:S07]  /*8ca0*/  MOV R0, UR5 ;  /* 0x0000000500007c02 */ /* 0x000fce0008000f00 */
.L_x_120:
[----:B-1----:R1:W2:Y:S02]  /*8cb0*/  SYNCS.PHASECHK.TRANS64.TRYWAIT P0, [R0+URZ], R3 ;  /* 0x00000003000075a7 */ /* 0x0022a400080011ff */
[----:B--2---:R-:W-:Y:S05]  /*8cc0*/  @!P0 NANOSLEEP.SYNCS 0x989680 ;  /* 0x009896800000895d */ /* 0x004fea0003900000 */
[----:B------:R-:W2:Y:S02]  /*8cd0*/  @!P0 SYNCS.PHASECHK.TRANS64 P0, [R0+URZ], R3 ;  /* 0x00000003000085a7 */ /* 0x000ea400080010ff */
[----:B--2---:R-:W-:Y:S05]  /*8ce0*/  @!P0 BRA `(.L_x_120) ;  /* 0xfffffffc00f08947 */ /* 0x004fea000383ffff */
[----:B------:R-:W-:Y:S05]  /*8cf0*/  BRA `(.L_x_121) ;  /* 0xffffff9800bc7947 */ /* 0x000fea000383ffff */
.L_x_45:
[----:B------:R-:W-:-:S07]  /*8d00*/  MOV R0, UR5 ;  /* 0x0000000500007c02 */ /* 0x000fce0008000f00 */
.L_x_122:
[----:B-1----:R1:W2:Y:S02]  /*8d10*/  SYNCS.PHASECHK.TRANS64.TRYWAIT P0, [R0+URZ], R3 ;  /* 0x00000003000075a7 */ /* 0x0022a400080011ff */
[----:B--2---:R-:W-:Y:S05]  /*8d20*/  @!P0 NANOSLEEP.SYNCS 0x989680 ;  /* 0x009896800000895d */ /* 0x004fea0003900000 */
[----:B------:R-:W2:Y:S02]  /*8d30*/  @!P0 SYNCS.PHASECHK.TRANS64 P0, [R0+URZ], R3 ;  /* 0x00000003000085a7 */ /* 0x000ea400080010ff */
[----:B--2---:R-:W-:Y:S05]  /*8d40*/  @!P0 BRA `(.L_x_122) ;  /* 0xfffffffc00f08947 */ /* 0x004fea000383ffff */
[----:B------:R-:W-:Y:S05]  /*8d50*/  BRA `(.L_x_123) ;  /* 0xffffff9800c87947 */ /* 0x000fea000383ffff */
.L_x_46:
[----:B------:R-:W-:-:S07]  /*8d60*/  MOV R0, UR5 ;  /* 0x0000000500007c02 */ /* 0x000fce0008000f00 */
.L_x_124:
[----:B-1----:R1:W2:Y:S02]  /*8d70*/  SYNCS.PHASECHK.TRANS64.TRYWAIT P0, [R0+URZ], R3 ;  /* 0x00000003000075a7 */ /* 0x0022a400080011ff */
[----:B--2---:R-:W-:Y:S05]  /*8d80*/  @!P0 NANOSLEEP.SYNCS 0x989680 ;  /* 0x009896800000895d */ /* 0x004fea0003900000 */
[----:B------:R-:W2:Y:S02]  /*8d90*/  @!P0 SYNCS.PHASECHK.TRANS64 P0, [R0+URZ], R3 ;  /* 0x00000003000085a7 */ /* 0x000ea400080010ff */
[----:B--2---:R-:W-:Y:S05]  /*8da0*/  @!P0 BRA `(.L_x_124) ;  /* 0xfffffffc00f08947 */ /* 0x004fea000383ffff */
[----:B------:R-:W-:Y:S05]  /*8db0*/  BRA `(.L_x_125) ;  /* 0xffffff9800d47947 */ /* 0x000fea000383ffff */
.L_x_47:
[----:B------:R-:W-:-:S07]  /*8dc0*/  MOV R0, UR5 ;  /* 0x0000000500007c02 */ /* 0x000fce0008000f00 */
.L_x_126:
[----:B-1----:R1:W2:Y:S02]  /*8dd0*/  SYNCS.PHASECHK.TRANS64.TRYWAIT P0, [R0+URZ], R3 ;  /* 0x00000003000075a7 */ /* 0x0022a400080011ff */
[----:B--2---:R-:W-:Y:S05]  /*8de0*/  @!P0 NANOSLEEP.SYNCS 0x989680 ;  /* 0x009896800000895d */ /* 0x004fea0003900000 */
[----:B------:R-:W2:Y:S02]  /*8df0*/  @!P0 SYNCS.PHASECHK.TRANS64 P0, [R0+URZ], R3 ;  /* 0x00000003000085a7 */ /* 0x000ea400080010ff */
[----:B--2---:R-:W-:Y:S05]  /*8e00*/  @!P0 BRA `(.L_x_126) ;  /* 0xfffffffc00f08947 */ /* 0x004fea000383ffff */
[----:B------:R-:W-:Y:S05]  /*8e10*/  BRA `(.L_x_127) ;  /* 0xffffff9800e07947 */ /* 0x000fea000383ffff */
.L_x_50:
[----:B-1----:R1:W2:Y:S02]  /*8e20*/  SYNCS.PHASECHK.TRANS64.TRYWAIT P0, [R2+URZ+0xf0], R5 ;  /* 0x0000f005020075a7 */ /* 0x0022a400080011ff */
[----:B--2---:R-:W-:Y:S05]  /*8e30*/  @!P0 NANOSLEEP.SYNCS 0x989680 ;  /* 0x009896800000895d */ /* 0x004fea0003900000 */
[----:B------:R-:W2:Y:S02]  /*8e40*/  @!P0 SYNCS.PHASECHK.TRANS64 P0, [R2+URZ+0xf0], R5 ;  /* 0x0000f005020085a7 */ /* 0x000ea400080010ff */
[----:B--2---:R-:W-:Y:S05]  /*8e50*/  @!P0 BRA `(.L_x_50) ;  /* 0xfffffffc00f08947 */ /* 0x004fea000383ffff */
[----:B------:R-:W-:Y:S05]  /*8e60*/  BRA `(.L_x_128) ;  /* 0xffffff9c003c7947 */ /* 0x000fea000383ffff */
.L_x_51:
[----:B------:R-:W-:-:S07]  /*8e70*/  MOV R2, UR4 ;  /* 0x0000000400027c02 */ /* 0x000fce0008000f00 */
.L_x_129:
[----:B-1----:R1:W2:Y:S02]  /*8e80*/  SYNCS.PHASECHK.TRANS64.TRYWAIT P0, [R2+URZ+0xa0], R5 ;  /* 0x0000a005020075a7 */ /* 0x0022a400080011ff */
[----:B--2---:R-:W-:Y:S05]  /*8e90*/  @!P0 NANOSLEEP.SYNCS 0x989680 ;  /* 0x009896800000895d */ /* 0x004fea0003900000 */
[----:B------:R-:W2:Y:S02]  /*8ea0*/  @!P0 SYNCS.PHASECHK.TRANS64 P0, [R2+URZ+0xa0], R5 ;  /* 0x0000a005020085a7 */ /* 0x000ea400080010ff */
[----:B--2---:R-:W-:Y:S05]  /*8eb0*/  @!P0 BRA `(.L_x_129) ;  /* 0xfffffffc00f08947 */ /* 0x004fea000383ffff */
[----:B------:R-:W-:Y:S05]  /*8ec0*/  BRA `(.L_x_130) ;  /* 0xffffff9c004c7947 */ /* 0x000fea000383ffff */
.L_x_52:
[----:B-1----:R1:W2:Y:S02]  /*8ed0*/  SYNCS.PHASECHK.TRANS64.TRYWAIT P1, [R2+URZ+0x90], R5 ;  /* 0x00009005020075a7 */ /* 0x0022a400080211ff */
[----:B--2---:R-:W-:Y:S05]  /*8ee0*/  @!P1 NANOSLEEP.SYNCS 0x989680 ;  /* 0x009896800000995d */ /* 0x004fea0003900000 */
[----:B------:R-:W2:Y:S02]  /*8ef0*/  @!P1 SYNCS.PHASECHK.TRANS64 P1, [R2+URZ+0x90], R5 ;  /* 0x00009005020095a7 */ /* 0x000ea400080210ff */
[----:B--2---:R-:W-:Y:S05]  /*8f00*/  @!P1 BRA `(.L_x_52) ;  /* 0xfffffffc00f09947 */ /* 0x004fea000383ffff */
[----:B------:R-:W-:Y:S05]  /*8f10*/  BRA `(.L_x_131) ;  /* 0xffffff9c007c7947 */ /* 0x000fea000383ffff */
.L_x_55:
[----:B------:R-:W-:-:S07]  /*8f20*/  MOV R0, UR4 ;  /* 0x0000000400007c02 */ /* 0x000fce0008000f00 */
.L_x_132:
[----:B-1----:R1:W2:Y:S02]  /*8f30*/  SYNCS.PHASECHK.TRANS64.TRYWAIT P0, [R0+URZ+0xa0], R3 ;  /* 0x0000a003000075a7 */ /* 0x0022a400080011ff */
[----:B--2---:R-:W-:Y:S05]  /*8f40*/  @!P0 NANOSLEEP.SYNCS 0x989680 ;  /* 0x009896800000895d */ /* 0x004fea0003900000 */
[----:B------:R-:W2:Y:S02]  /*8f50*/  @!P0 SYNCS.PHASECHK.TRANS64 P0, [R0+URZ+0xa0], R3 ;  /* 0x0000a003000085a7 */ /* 0x000ea400080010ff */
[----:B--2---:R-:W-:Y:S05]  /*8f60*/  @!P0 BRA `(.L_x_132) ;  /* 0xfffffffc00f08947 */ /* 0x004fea000383ffff */
[----:B------:R-:W-:Y:S05]  /*8f70*/  BRA `(.L_x_54) ;  /* 0xffffff9c00d07947 */ /* 0x000fea000383ffff */
.L_x_62:
[----:B-1----:R1:W2:Y:S02]  /*8f80*/  SYNCS.PHASECHK.TRANS64.TRYWAIT P1, [R0+URZ+0x90], R5 ;  /* 0x00009005000075a7 */ /* 0x0022a400080211ff */
[----:B--2---:R-:W-:Y:S05]  /*8f90*/  @!P1 NANOSLEEP.SYNCS 0x989680 ;  /* 0x009896800000995d */ /* 0x004fea0003900000 */
[----:B------:R-:W2:Y:S02]  /*8fa0*/  @!P1 SYNCS.PHASECHK.TRANS64 P1, [R0+URZ+0x90], R5 ;  /* 0x00009005000095a7 */ /* 0x000ea400080210ff */
[----:B--2---:R-:W-:Y:S05]  /*8fb0*/  @!P1 BRA `(.L_x_62) ;  /* 0xfffffffc00f09947 */ /* 0x004fea000383ffff */
[----:B------:R-:W-:Y:S05]  /*8fc0*/  BRA `(.L_x_133) ;  /* 0xffffffa400447947 */ /* 0x000fea000383ffff */
.L_x_63:
[----:B------:R-:W-:-:S07]  /*8fd0*/  MOV R3, UR30 ;  /* 0x0000001e00037c02 */ /* 0x000fce0008000f00 */
.L_x_134:
[----:B-1----:R1:W2:Y:S02]  /*8fe0*/  SYNCS.PHASECHK.TRANS64.TRYWAIT P0, [R3+URZ+0xd0], R0 ;  /* 0x0000d000030075a7 */ /* 0x0022a400080011ff */
[----:B--2---:R-:W-:Y:S05]  /*8ff0*/  @!P0 NANOSLEEP.SYNCS 0x989680 ;  /* 0x009896800000895d */ /* 0x004fea0003900000 */
[----:B------:R-:W2:Y:S02]  /*9000*/  @!P0 SYNCS.PHASECHK.TRANS64 P0, [R3+URZ+0xd0], R0 ;  /* 0x0000d000030085a7 */ /* 0x000ea400080010ff */
[----:B--2---:R-:W-:Y:S05]  /*9010*/  @!P0 BRA `(.L_x_134) ;  /* 0xfffffffc00f08947 */ /* 0x004fea000383ffff */
[----:B------:R-:W-:Y:S05]  /*9020*/  BRA `(.L_x_135) ;  /* 0xffffffa4007c7947 */ /* 0x000fea000383ffff */
.L_x_66:
[----:B------:R-:W-:Y:S07]  /*9030*/  MOV R0, UR5 ;  /* 0x0000000500007c02 */ /* 0x000fee0008000f00 */
.L_x_136:
[----:B-1----:R1:W2:Y:S02]  /*9040*/  SYNCS.PHASECHK.TRANS64.TRYWAIT P0, [R0+URZ], R3 ;  /* 0x00000003000075a7 */ /* 0x0022a400080011ff */
[----:B--2---:R-:W-:Y:S05]  /*9050*/  @!P0 NANOSLEEP.SYNCS 0x989680 ;  /* 0x009896800000895d */ /* 0x004fea0003900000 */
[----:B------:R-:W2:Y:S02]  /*9060*/  @!P0 SYNCS.PHASECHK.TRANS64 P0, [R0+URZ], R3 ;  /* 0x00000003000085a7 */ /* 0x000ea400080010ff */
[----:B--2---:R-:W-:Y:S05]  /*9070*/  @!P0 BRA `(.L_x_136) ;  /* 0xfffffffc00f08947 */ /* 0x004fea000383ffff */
[----:B------:R-:W-:Y:S05]  /*9080*/  BRA `(.L_x_65) ;  /* 0xffffffa400987947 */ /* 0x000fea000383ffff */
.L_x_69:
[----:B------:R-:W-:-:S07]  /*9090*/  MOV R0, UR4 ;  /* 0x0000000400007c02 */ /* 0x000fce0008000f00 */
.L_x_137:
[----:B--2---:R2:W4:Y:S02]  /*90a0*/  SYNCS.PHASECHK.TRANS64.TRYWAIT P0, [R0+URZ], R3 ;  /* 0x00000003000075a7 */ /* 0x00452400080011ff */
[----:B----4-:R-:W-:Y:S05]  /*90b0*/  @!P0 NANOSLEEP.SYNCS 0x989680 ;  /* 0x009896800000895d */ /* 0x010fea0003900000 */
[----:B------:R-:W4:Y:S02]  /*90c0*/  @!P0 SYNCS.PHASECHK.TRANS64 P0, [R0+URZ], R3 ;  /* 0x00000003000085a7 */ /* 0x000f2400080010ff */
[----:B----4-:R-:W-:Y:S05]  /*90d0*/  @!P0 BRA `(.L_x_137) ;  /* 0xfffffffc00f08947 */ /* 0x010fea000383ffff */
[----:B------:R-:W-:Y:S05]  /*90e0*/  BRA `(.L_x_138) ;  /* 0xffffffa800747947 */ /* 0x000fea000383ffff */
.L_x_70:
[----:B------:R-:W-:-:S07]  /*90f0*/  MOV R0, UR5 ;  /* 0x0000000500007c02 */ /* 0x000fce0008000f00 */
.L_x_139:
[----:B-1----:R1:W2:Y:S02]  /*9100*/  SYNCS.PHASECHK.TRANS64.TRYWAIT P0, [R0+URZ], R3 ;  /* 0x00000003000075a7 */ /* 0x0022a400080011ff */
[----:B--2---:R-:W-:Y:S05]  /*9110*/  @!P0 NANOSLEEP.SYNCS 0x989680 ;  /* 0x009896800000895d */ /* 0x004fea0003900000 */
[----:B------:R-:W2:Y:S02]  /*9120*/  @!P0 SYNCS.PHASECHK.TRANS64 P0, [R0+URZ], R3 ;  /* 0x00000003000085a7 */ /* 0x000ea400080010ff */
[----:B--2---:R-:W-:Y:S05]  /*9130*/  @!P0 BRA `(.L_x_139) ;  /* 0xfffffffc00f08947 */ /* 0x004fea000383ffff */
[----:B------:R-:W-:Y:S05]  /*9140*/  BRA `(.L_x_140) ;  /* 0xffffffa800807947 */ /* 0x000fea000383ffff */
.L_x_71:
[----:B------:R-:W-:-:S07]  /*9150*/  MOV R0, UR5 ;  /* 0x0000000500007c02 */ /* 0x000fce0008000f00 */
.L_x_141:
[----:B-1----:R1:W2:Y:S02]  /*9160*/  SYNCS.PHASECHK.TRANS64.TRYWAIT P0, [R0+URZ], R3 ;  /* 0x00000003000075a7 */ /* 0x0022a400080011ff */
[----:B--2---:R-:W-:Y:S05]  /*9170*/  @!P0 NANOSLEEP.SYNCS 0x989680 ;  /* 0x009896800000895d */ /* 0x004fea0003900000 */
[----:B------:R-:W2:Y:S02]  /*9180*/  @!P0 SYNCS.PHASECHK.TRANS64 P0, [R0+URZ], R3 ;  /* 0x00000003000085a7 */ /* 0x000ea400080010ff */
[----:B--2---:R-:W-:Y:S05]  /*9190*/  @!P0 BRA `(.L_x_141) ;  /* 0xfffffffc00f08947 */ /* 0x004fea000383ffff */
[----:B------:R-:W-:Y:S05]  /*91a0*/  BRA `(.L_x_142) ;  /* 0xffffffa8008c7947 */ /* 0x000fea000383ffff */
.L_x_72:
[----:B------:R-:W-:-:S07]  /*91b0*/  MOV R0, UR4 ;  /* 0x0000000400007c02 */ /* 0x000fce0008000f00 */
.L_x_143:
[----:B-1----:R1:W2:Y:S02]  /*91c0*/  SYNCS.PHASECHK.TRANS64.TRYWAIT P0, [R0+URZ], R3 ;  /* 0x00000003000075a7 */ /* 0x0022a400080011ff */
[----:B--2---:R-:W-:Y:S05]  /*91d0*/  @!P0 NANOSLEEP.SYNCS 0x989680 ;  /* 0x009896800000895d */ /* 0x004fea0003900000 */
[----:B------:R-:W2:Y:S02]  /*91e0*/  @!P0 SYNCS.PHASECHK.TRANS64 P0, [R0+URZ], R3 ;  /* 0x00000003000085a7 */ /* 0x000ea400080010ff */
[----:B--2---:R-:W-:Y:S05]  /*91f0*/  @!P0 BRA `(.L_x_143) ;  /* 0xfffffffc00f08947 */ /* 0x004fea000383ffff */
[----:B------:R-:W-:Y:S05]  /*9200*/  BRA `(.L_x_144) ;  /* 0xffffffa800987947 */ /* 0x000fea000383ffff */
.L_x_77:
[----:B--2---:R2:W3:Y:S02]  /*9210*/  SYNCS.PHASECHK.TRANS64.TRYWAIT P0, [R12+URZ+0x90], R9 ;  /* 0x000090090c0075a7 */ /* 0x0044e400080011ff */
[----:B---3--:R-:W-:Y:S05]  /*9220*/  @!P0 NANOSLEEP.SYNCS 0x989680 ;  /* 0x009896800000895d */ /* 0x008fea0003900000 */
[----:B------:R-:W3:Y:S02]  /*9230*/  @!P0 SYNCS.PHASECHK.TRANS64 P0, [R12+URZ+0x90], R9 ;  /* 0x000090090c0085a7 */ /* 0x000ee400080010ff */
[----:B---3--:R-:W-:Y:S05]  /*9240*/  @!P0 BRA `(.L_x_77) ;  /* 0xfffffffc00f08947 */ /* 0x008fea000383ffff */
[----:B------:R-:W-:Y:S05]  /*9250*/  BRA `(.L_x_145) ;  /* 0xffffffac00b07947 */ /* 0x000fea000383ffff */
.L_x_80:
[----:B------:R-:W-:Y:S07]  /*9260*/  MOV R0, UR21 ;  /* 0x0000001500007c02 */ /* 0x000fee0008000f00 */
.L_x_146:
[----:B--2---:R2:W3:Y:S02]  /*9270*/  SYNCS.PHASECHK.TRANS64.TRYWAIT P2, [R0+URZ+0x88], R11 ;  /* 0x0000880b000075a7 */ /* 0x0044e400080411ff */
[----:B---3--:R-:W-:Y:S05]  /*9280*/  @!P2 NANOSLEEP.SYNCS 0x989680 ;  /* 0x009896800000a95d */ /* 0x008fea0003900000 */
[----:B------:R-:W3:Y:S02]  /*9290*/  @!P2 SYNCS.PHASECHK.TRANS64 P2, [R0+URZ+0x88], R11 ;  /* 0x0000880b0000a5a7 */ /* 0x000ee400080410ff */
[----:B---3--:R-:W-:Y:S05]  /*92a0*/  @!P2 BRA `(.L_x_146) ;  /* 0xfffffffc00f0a947 */ /* 0x008fea000383ffff */
[----:B------:R-:W-:Y:S05]  /*92b0*/  BRA `(.L_x_79) ;  /* 0xffffffb400187947 */ /* 0x000fea000383ffff */
.L_x_83:
[----:B--2---:R-:W-:Y:S07]  /*92c0*/  MOV R0, UR21 ;  /* 0x0000001500007c02 */ /* 0x004fee0008000f00 */
.L_x_147:
[----:B--2---:R2:W3:Y:S02]  /*92d0*/  SYNCS.PHASECHK.TRANS64.TRYWAIT P0, [R0+URZ+0x70], R9 ;  /* 0x00007009000075a7 */ /* 0x0044e400080011ff */
[----:B---3--:R-:W-:Y:S05]  /*92e0*/  @!P0 NANOSLEEP.SYNCS 0x989680 ;  /* 0x009896800000895d */ /* 0x008fea0003900000 */
[----:B------:R-:W3:Y:S02]  /*92f0*/  @!P0 SYNCS.PHASECHK.TRANS64 P0, [R0+URZ+0x70], R9 ;  /* 0x00007009000085a7 */ /* 0x000ee400080010ff */
[----:B---3--:R-:W-:Y:S05]  /*9300*/  @!P0 BRA `(.L_x_147) ;  /* 0xfffffffc00f08947 */ /* 0x008fea000383ffff */
[----:B------:R-:W-:Y:S05]  /*9310*/  BRA `(.L_x_148) ;  /* 0xffffffb400747947 */ /* 0x000fea000383ffff */
.L_x_84:
[----:B------:R-:W-:Y:S07]  /*9320*/  MOV R0, UR21 ;  /* 0x0000001500007c02 */ /* 0x000fee0008000f00 */
.L_x_149:
[----:B--2---:R2:W3:Y:S02]  /*9330*/  SYNCS.PHASECHK.TRANS64.TRYWAIT P0, [R0+URZ+0x78], R9 ;  /* 0x00007809000075a7 */ /* 0x0044e400080011ff */
[----:B---3--:R-:W-:Y:S05]  /*9340*/  @!P0 NANOSLEEP.SYNCS 0x989680 ;  /* 0x009896800000895d */ /* 0x008fea0003900000 */
[----:B------:R-:W3:Y:S02]  /*9350*/  @!P0 SYNCS.PHASECHK.TRANS64 P0, [R0+URZ+0x78], R9 ;  /* 0x00007809000085a7 */ /* 0x000ee400080010ff */
[----:B---3--:R-:W-:Y:S05]  /*9360*/  @!P0 BRA `(.L_x_149) ;  /* 0xfffffffc00f08947 */ /* 0x008fea000383ffff */
[----:B------:R-:W-:Y:S05]  /*9370*/  BRA `(.L_x_150) ;  /* 0xffffffb400b07947 */ /* 0x000fea000383ffff */
.L_x_86:
[----:B------:R-:W-:-:S07]  /*9380*/  MOV R0, UR21 ;  /* 0x0000001500007c02 */ /* 0x000fce0008000f00 */
.L_x_151:
[----:B---3--:R3:W4:Y:S02]  /*9390*/  SYNCS.PHASECHK.TRANS64.TRYWAIT P0, [R0+URZ+0x70], R3 ;  /* 0x00007003000075a7 */ /* 0x00872400080011ff */
[----:B----4-:R-:W-:Y:S05]  /*93a0*/  @!P0 NANOSLEEP.SYNCS 0x989680 ;  /* 0x009896800000895d */ /* 0x010fea0003900000 */
[----:B------:R-:W4:Y:S02]  /*93b0*/  @!P0 SYNCS.PHASECHK.TRANS64 P0, [R0+URZ+0x70], R3 ;  /* 0x00007003000085a7 */ /* 0x000f2400080010ff */
[----:B----4-:R-:W-:Y:S05]  /*93c0*/  @!P0 BRA `(.L_x_151) ;  /* 0xfffffffc00f08947 */ /* 0x010fea000383ffff */
[----:B------:R-:W-:Y:S05]  /*93d0*/  BRA `(.L_x_152) ;  /* 0xffffffb800247947 */ /* 0x000fea000383ffff */
.L_x_88:
[----:B-1----:R1:W2:Y:S02]  /*93e0*/  SYNCS.PHASECHK.TRANS64.TRYWAIT P0, [R3+URZ+0x90], R0 ;  /* 0x00009000030075a7 */ /* 0x0022a400080011ff */
[----:B--2---:R-:W-:Y:S05]  /*93f0*/  @!P0 NANOSLEEP.SYNCS 0x989680 ;  /* 0x009896800000895d */ /* 0x004fea0003900000 */
[----:B------:R-:W2:Y:S02]  /*9400*/  @!P0 SYNCS.PHASECHK.TRANS64 P0, [R3+URZ+0x90], R0 ;  /* 0x00009000030085a7 */ /* 0x000ea400080010ff */
[----:B--2---:R-:W-:Y:S05]  /*9410*/  @!P0 BRA `(.L_x_88) ;  /* 0xfffffffc00f08947 */ /* 0x004fea000383ffff */
[----:B------:R-:W-:Y:S05]  /*9420*/  BRA `(.L_x_153) ;  /* 0xffffffb800e07947 */ /* 0x000fea000383ffff */
.L_x_99:
[----:B-1----:R1:W2:Y:S02]  /*9430*/  SYNCS.PHASECHK.TRANS64.TRYWAIT P1, [R3+URZ+0x60], R0 ;  /* 0x00006000030075a7 */ /* 0x0022a400080211ff */
[----:B--2---:R-:W-:Y:S05]  /*9440*/  @!P1 NANOSLEEP.SYNCS 0x989680 ;  /* 0x009896800000995d */ /* 0x004fea0003900000 */
[----:B------:R-:W2:Y:S02]  /*9450*/  @!P1 SYNCS.PHASECHK.TRANS64 P1, [R3+URZ+0x60], R0 ;  /* 0x00006000030095a7 */ /* 0x000ea400080210ff */
[----:B--2---:R-:W-:Y:S05]  /*9460*/  @!P1 BRA `(.L_x_99) ;  /* 0xfffffffc00f09947 */ /* 0x004fea000383ffff */
[----:B------:R-:W-:Y:S05]  /*9470*/  BRA `(.L_x_98) ;  /* 0xffffffc800607947 */ /* 0x000fea000383ffff */
.L_x_101:
[----:B----4-:R4:W1:Y:S02]  /*9480*/  SYNCS.PHASECHK.TRANS64.TRYWAIT P0, [R78+URZ+0xb0], R5 ;  /* 0x0000b0054e0075a7 */ /* 0x01086400080011ff */
[----:B-1----:R-:W-:Y:S05]  /*9490*/  @!P0 NANOSLEEP.SYNCS 0x989680 ;  /* 0x009896800000895d */ /* 0x002fea0003900000 */
[----:B------:R-:W1:Y:S02]  /*94a0*/  @!P0 SYNCS.PHASECHK.TRANS64 P0, [R78+URZ+0xb0], R5 ;  /* 0x0000b0054e0085a7 */ /* 0x000e6400080010ff */
[----:B-1----:R-:W-:Y:S05]  /*94b0*/  @!P0 BRA `(.L_x_101) ;  /* 0xfffffffc00f08947 */ /* 0x002fea000383ffff */
[----:B------:R-:W-:Y:S05]  /*94c0*/  BRA `(.L_x_100) ;  /* 0xffffffc800bc7947 */ /* 0x000fea000383ffff */
.L_x_109:
[----:B--2---:R2:W3:Y:S02]  /*94d0*/  SYNCS.PHASECHK.TRANS64.TRYWAIT P0, [R111+URZ+0x60], R0 ;  /* 0x000060006f0075a7 */ /* 0x0044e400080011ff */
[----:B---3--:R-:W-:Y:S05]  /*94e0*/  @!P0 NANOSLEEP.SYNCS 0x989680 ;  /* 0x009896800000895d */ /* 0x008fea0003900000 */
[----:B------:R-:W3:Y:S02]  /*94f0*/  @!P0 SYNCS.PHASECHK.TRANS64 P0, [R111+URZ+0x60], R0 ;  /* 0x000060006f0085a7 */ /* 0x000ee400080010ff */
[----:B---3--:R-:W-:Y:S05]  /*9500*/  @!P0 BRA `(.L_x_109) ;  /* 0xfffffffc00f08947 */ /* 0x008fea000383ffff */
[----:B------:R-:W-:Y:S05]  /*9510*/  BRA `(.L_x_108) ;  /* 0xffffffdc00c07947 */ /* 0x000fea000383ffff */
        .weak           $__internal_0_$__cuda_sm10x_tcgen05_guardrail_trap_col_being_dealloced_not_returned_by_alloc
        .type           $__internal_0_$__cuda_sm10x_tcgen05_guardrail_trap_col_being_dealloced_not_returned_by_alloc,@function
        .size           $__internal_0_$__cuda_sm10x_tcgen05_guardrail_trap_col_being_dealloced_not_returned_by_alloc,($__internal_1_$__cuda_sm10x_tcgen05_guardrail_trap_phase_invalid_during_alloc - $__internal_0_$__cuda_sm10x_tcgen05_guardrail_trap_col_being_dealloced_not_returned_by_alloc)
$__internal_0_$__cuda_sm10x_tcgen05_guardrail_trap_col_being_dealloced_not_returned_by_alloc:
[----:B------:R-:W-:Y:S05]  /*9520*/  BPT.TRAP 0x1 ;  /* 0x000000040000795c */ /* 0x000fea0000300000 */
[----:B------:R-:W-:-:S04]  /*9530*/  HFMA2 R3, -RZ, RZ, 0, 0 ;  /* 0x00000000ff037431 */ /* 0x000fc800000001ff */
[----:B------:R-:W-:Y:S05]  /*9540*/  RET.REL.NODEC R2 `(_ZN7cutlass13device_kernelINS_4gemm6kernel13GemmUniversalIN4cute5tupleIJiiiiEEENS1_10collective13CollectiveMmaINS1_35MainloopSm100TmaUmmaWarpSpecializedILi6ELi2ELi4ENS5_IJNS4_1CILi1EEENSA_ILi2EEESB_EEEEENS5_IJNSA_ILi128EEESF_SF_EEEaNS5_IJlSB_lEEEaSH_NS4_8TiledMMAINS4_8MMA_AtomIJNS4_15SM100_MMA_S8_SSIaaiLi128ELi128ELNS4_4UMMA5MajorE0ELSM_0ELNSL_8SaturateE0EEEEEENS4_6LayoutINS5_IJSB_SB_SB_EEENS5_IJNSA_ILi0EEESS_SS_EEEEENS5_IJNS4_10UnderscoreESV_SV_EEEEENS4_23SM90_TMA_LOAD_MULTICASTENS4_14ComposedLayoutINS4_7SwizzleILi3ELi4ELi3EEENS4_18smem_ptr_flag_bitsILi8EEENSQ_INS5_IJNSA_ILi8EEESF_EEENS5_IJSF_SB_EEEEEEEvNS4_8identityENS4_13SM90_TMA_LOADES18_vS19_EENS_8epilogue10collective18CollectiveEpilogueINS1C_23Sm100TmaWarpSpecializedILi2ELi2ELi64ELb0ELb0EEEJSG_NS5_IJNSQ_ISF_SB_EENSQ_INSA_ILi64EEESB_EEEEEaSH_aSH_NS1C_6fusion15FusionCallbacksIS1G_NS1L_17LinearCombinationIaiaiLNS_15FloatRoundStyleE2EEESG_S1K_JEEENS4_5SM1004TMEM4LOAD26SM100_TMEM_LOAD_32dp32b64xES1A_NSZ_INS10_ILi2ELi4ELi3EEES13_NSQ_INS5_IJS14_S1I_EEENS5_IJS1I_SB_EEEEEEENS4_39AutoVectorizingCopyWithAssumedAlignmentILi128EEENS4_14SM90_TMA_STOREES1Z_S21_S21_EEEvvEEEEvNT_6ParamsE) ;  /* 0xffffff6802ac7950 */ /* 0x000fea0003c3ffff */
        .weak           $__internal_1_$__cuda_sm10x_tcgen05_guardrail_trap_phase_invalid_during_alloc
        .type           $__internal_1_$__cuda_sm10x_tcgen05_guardrail_trap_phase_invalid_during_alloc,@function
        .size           $__internal_1_$__cuda_sm10x_tcgen05_guardrail_trap_phase_invalid_during_alloc,($__internal_2_$__cuda_sm10x_tcgen05_guardrail_trap_unallocated_columns_being_dealloced - $__internal_1_$__cuda_sm10x_tcgen05_guardrail_trap_phase_invalid_during_alloc)
$__internal_1_$__cuda_sm10x_tcgen05_guardrail_trap_phase_invalid_during_alloc:
[----:B------:R-:W-:Y:S05]  /*9550*/  BPT.TRAP 0x1 ;  /* 0x000000040000795c */ /* 0x000fea0000300000 */
[----:B------:R-:W-:-:S04]  /*9560*/  MOV R5, 0x0 ;  /* 0x0000000000057802 */ /* 0x000fc80000000f00 */
[----:B------:R-:W-:Y:S05]  /*9570*/  RET.REL.NODEC R4 `(_ZN7cutlass13device_kernelINS_4gemm6kernel13GemmUniversalIN4cute5tupleIJiiiiEEENS1_10collective13CollectiveMmaINS1_35MainloopSm100TmaUmmaWarpSpecializedILi6ELi2ELi4ENS5_IJNS4_1CILi1EEENSA_ILi2EEESB_EEEEENS5_IJNSA_ILi128EEESF_SF_EEEaNS5_IJlSB_lEEEaSH_NS4_8TiledMMAINS4_8MMA_AtomIJNS4_15SM100_MMA_S8_SSIaaiLi128ELi128ELNS4_4UMMA5MajorE0ELSM_0ELNSL_8SaturateE0EEEEEENS4_6LayoutINS5_IJSB_SB_SB_EEENS5_IJNSA_ILi0EEESS_SS_EEEEENS5_IJNS4_10UnderscoreESV_SV_EEEEENS4_23SM90_TMA_LOAD_MULTICASTENS4_14ComposedLayoutINS4_7SwizzleILi3ELi4ELi3EEENS4_18smem_ptr_flag_bitsILi8EEENSQ_INS5_IJNSA_ILi8EEESF_EEENS5_IJSF_SB_EEEEEEEvNS4_8identityENS4_13SM90_TMA_LOADES18_vS19_EENS_8epilogue10collective18CollectiveEpilogueINS1C_23Sm100TmaWarpSpecializedILi2ELi2ELi64ELb0ELb0EEEJSG_NS5_IJNSQ_ISF_SB_EENSQ_INSA_ILi64EEESB_EEEEEaSH_aSH_NS1C_6fusion15FusionCallbacksIS1G_NS1L_17LinearCombinationIaiaiLNS_15FloatRoundStyleE2EEESG_S1K_JEEENS4_5SM1004TMEM4LOAD26SM100_TMEM_LOAD_32dp32b64xES1A_NSZ_INS10_ILi2ELi4ELi3EEES13_NSQ_INS5_IJS14_S1I_EEENS5_IJS1I_SB_EEEEEEENS4_39AutoVectorizingCopyWithAssumedAlignmentILi128EEENS4_14SM90_TMA_STOREES1Z_S21_S21_EEEvvEEEEvNT_6ParamsE) ;  /* 0xffffff6804a07950 */ /* 0x000fea0003c3ffff */
        .weak           $__internal_2_$__cuda_sm10x_tcgen05_guardrail_trap_unallocated_columns_being_dealloced
        .type           $__internal_2_$__cuda_sm10x_tcgen05_guardrail_trap_unallocated_columns_being_dealloced,@function
        .size           $__internal_2_$__cuda_sm10x_tcgen05_guardrail_trap_unallocated_columns_being_dealloced,(.L_x_155 - $__internal_2_$__cuda_sm10x_tcgen05_guardrail_trap_unallocated_columns_being_dealloced)
$__internal_2_$__cuda_sm10x_tcgen05_guardrail_trap_unallocated_columns_being_dealloced:
[----:B------:R-:W-:Y:S05]  /*9580*/  BPT.TRAP 0x1 ;  /* 0x000000040000795c */ /* 0x000fea0000300000 */
[----:B------:R-:W-:-:S04]  /*9590*/  HFMA2 R3, -RZ, RZ, 0, 0 ;  /* 0x00000000ff037431 */ /* 0x000fc800000001ff */
[----:B------:R-:W-:Y:S05]  /*95a0*/  RET.REL.NODEC R2 `(_ZN7cutlass13device_kernelINS_4gemm6kernel13GemmUniversalIN4cute5tupleIJiiiiEEENS1_10collective13CollectiveMmaINS1_35MainloopSm100TmaUmmaWarpSpecializedILi6ELi2ELi4ENS5_IJNS4_1CILi1EEENSA_ILi2EEESB_EEEEENS5_IJNSA_ILi128EEESF_SF_EEEaNS5_IJlSB_lEEEaSH_NS4_8TiledMMAINS4_8MMA_AtomIJNS4_15SM100_MMA_S8_SSIaaiLi128ELi128ELNS4_4UMMA5MajorE0ELSM_0ELNSL_8SaturateE0EEEEEENS4_6LayoutINS5_IJSB_SB_SB_EEENS5_IJNSA_ILi0EEESS_SS_EEEEENS5_IJNS4_10UnderscoreESV_SV_EEEEENS4_23SM90_TMA_LOAD_MULTICASTENS4_14ComposedLayoutINS4_7SwizzleILi3ELi4ELi3EEENS4_18smem_ptr_flag_bitsILi8EEENSQ_INS5_IJNSA_ILi8EEESF_EEENS5_IJSF_SB_EEEEEEEvNS4_8identityENS4_13SM90_TMA_LOADES18_vS19_EENS_8epilogue10collective18CollectiveEpilogueINS1C_23Sm100TmaWarpSpecializedILi2ELi2ELi64ELb0ELb0EEEJSG_NS5_IJNSQ_ISF_SB_EENSQ_INSA_ILi64EEESB_EEEEEaSH_aSH_NS1C_6fusion15FusionCallbacksIS1G_NS1L_17LinearCombinationIaiaiLNS_15FloatRoundStyleE2EEESG_S1K_JEEENS4_5SM1004TMEM4LOAD26SM100_TMEM_LOAD_32dp32b64xES1A_NSZ_INS10_ILi2ELi4ELi3EEES13_NSQ_INS5_IJS14_S1I_EEENS5_IJS1I_SB_EEEEEEENS4_39AutoVectorizingCopyWithAssumedAlignmentILi128EEENS4_14SM90_TMA_STOREES1Z_S21_S21_EEEvvEEEEvNT_6ParamsE) ;  /* 0xffffff6802947950 */ /* 0x000fea0003c3ffff */
.L_x_154:
[----:B------:R-:W-:-:S00]  /*95b0*/  BRA `(.L_x_154) ;  /* 0xfffffffc00fc7947 */ /* 0x000fc0000383ffff */
[----:B------:R-:W-:-:S00]  /*95c0*/  NOP ;  /* 0x0000000000007918 */ /* 0x000fc00000000000 */
        /* <DEDUP_REMOVED lines=11> */
.L_x_155:


//--------------------- .nv.global.init           --------------------------
	.section	.nv.global.init,"aw",@progbits
.nv.global.init:
	.type		$str$27,@object
	.size		$str$27,($str$28 - $str$27)
$str$27:
        /*0000*/ 	.byte	0x28, 0x61, 0x64, 0x64, 0x72, 0x65, 0x73, 0x73, 0x20, 0x26, 0x20, 0x6d, 0x61, 0x73, 0x6b, 0x29
        /*0010*/ 	.byte	0x20, 0x3d, 0x3d, 0x20, 0x30, 0x00
	.type		$str$28,@object
	.size		$str$28,($str$26 - $str$28)
$str$28:
        /*0016*/ 	.byte	0x2f, 0x74, 0x6d, 0x70, 0x2f, 0x63, 0x75, 0x74, 0x6c, 0x61, 0x73, 0x73, 0x5f, 0x73, 0x77, 0x65
        /*0026*/ 	.byte	0x65, 0x70, 0x5f, 0x73, 0x72, 0x63, 0x2f, 0x69, 0x6e, 0x63, 0x6c, 0x75, 0x64, 0x65, 0x2f, 0x63
        /*0036*/ 	.byte	0x75, 0x74, 0x65, 0x2f, 0x70, 0x6f, 0x69, 0x6e, 0x74, 0x65, 0x72, 0x5f, 0x66, 0x6c, 0x61, 0x67
        /*0046*/ 	.byte	0x67, 0x65, 0x64, 0x2e, 0x68, 0x70, 0x70, 0x00
	.type		$str$26,@object
	.size		$str$26,($str$25 - $str$26)
$str$26:
        /*004e*/ 	.byte	0x2f, 0x74, 0x6d, 0x70, 0x2f, 0x63, 0x75, 0x74, 0x6c, 0x61, 0x73, 0x73, 0x5f, 0x73, 0x77, 0x65
        /*005e*/ 	.byte	0x65, 0x70, 0x5f, 0x73, 0x72, 0x63, 0x2f, 0x69, 0x6e, 0x63, 0x6c, 0x75, 0x64, 0x65, 0x2f, 0x63
        /*006e*/ 	.byte	0x75, 0x74, 0x65, 0x2f, 0x61, 0x74, 0x6f, 0x6d, 0x2f, 0x63, 0x6f, 0x70, 0x79, 0x5f, 0x74, 0x72
        /*007e*/ 	.byte	0x61, 0x69, 0x74, 0x73, 0x5f, 0x73, 0x6d, 0x31, 0x30, 0x30, 0x2e, 0x68, 0x70, 0x70, 0x00
	.type		$str$25,@object
	.size		$str$25,(__unnamed_1 - $str$25)
$str$25:
        /*008d*/ 	.byte	0x28, 0x28, 0x75, 0x69, 0x6e, 0x74, 0x33, 0x32, 0x5f, 0x74, 0x28, 0x74, 0x68, 0x72, 0x65, 0x61
        /*009d*/ 	.byte	0x64, 0x49, 0x64, 0x78, 0x2e, 0x78, 0x29, 0x20, 0x2f, 0x20, 0x33, 0x32, 0x29, 0x20, 0x25, 0x20
        /*00ad*/ 	.byte	0x34, 0x29, 0x20, 0x3d, 0x3d, 0x20, 0x28, 0x28, 0x28, 0x74, 0x6d, 0x65, 0x6d, 0x5f, 0x61, 0x64
        /*00bd*/ 	.byte	0x64, 0x72, 0x20, 0x3e, 0x3e, 0x20, 0x31, 0x36, 0x29, 0x20, 0x2f, 0x20, 0x33, 0x32, 0x29, 0x20
        /*00cd*/ 	.byte	0x25, 0x20, 0x34, 0x29, 0x00
	.type		__unnamed_1,@object
	.size		__unnamed_1,(__unnamed_2 - __unnamed_1)
__unnamed_1:
        /*00d2*/ 	.byte	0x61, 0x75, 0x74, 0x6f, 0x20, 0x63, 0x75, 0x74, 0x65, 0x3a, 0x3a, 0x61, 0x73, 0x5f, 0x70, 0x6f
        /* <DEDUP_REMOVED lines=24> */
        /*0262*/ 	.byte	0x5d, 0x00
	.type		__unnamed_2,@object
	.size		__unnamed_2,(.L_2 - __unnamed_2)
__unnamed_2:
        /* <DEDUP_REMOVED lines=42> */
        /*0504*/ 	.byte	0x43, 0x3c, 0x30, 0x3e, 0x3e, 0x3e, 0x3e, 0x5d, 0x00
.L_2:


//--------------------- .nv.shared._ZN7cutlass13device_kernelINS_4gemm6kernel13GemmUniversalIN4cute5tupleIJiiiiEEENS1_10collective13CollectiveMmaINS1_35MainloopSm100TmaUmmaWarpSpecializedILi6ELi2ELi4ENS5_IJNS4_1CILi1EEENSA_ILi2EEESB_EEEEENS5_IJNSA_ILi128EEESF_SF_EEEaNS5_IJlSB_lEEEaSH_NS4_8TiledMMAINS4_8MMA_AtomIJNS4_15SM100_MMA_S8_SSIaaiLi128ELi128ELNS4_4UMMA5MajorE0ELSM_0ELNSL_8SaturateE0EEEEEENS4_6LayoutINS5_IJSB_SB_SB_EEENS5_IJNSA_ILi0EEESS_SS_EEEEENS5_IJNS4_10UnderscoreESV_SV_EEEEENS4_23SM90_TMA_LOAD_MULTICASTENS4_14ComposedLayoutINS4_7SwizzleILi3ELi4ELi3EEENS4_18smem_ptr_flag_bitsILi8EEENSQ_INS5_IJNSA_ILi8EEESF_EEENS5_IJSF_SB_EEEEEEEvNS4_8identityENS4_13SM90_TMA_LOADES18_vS19_EENS_8epilogue10collective18CollectiveEpilogueINS1C_23Sm100TmaWarpSpecializedILi2ELi2ELi64ELb0ELb0EEEJSG_NS5_IJNSQ_ISF_SB_EENSQ_INSA_ILi64EEESB_EEEEEaSH_aSH_NS1C_6fusion15FusionCallbacksIS1G_NS1L_17LinearCombinationIaiaiLNS_15FloatRoundStyleE2EEESG_S1K_JEEENS4_5SM1004TMEM4LOAD26SM100_TMEM_LOAD_32dp32b64xES1A_NSZ_INS10_ILi2ELi4ELi3EEES13_NSQ_INS5_IJS14_S1I_EEENS5_IJS1I_SB_EEEEEEENS4_39AutoVectorizingCopyWithAssumedAlignmentILi128EEENS4_14SM90_TMA_STOREES1Z_S21_S21_EEEvvEEEEvNT_6ParamsE --------------------------
	.section	.nv.shared._ZN7cutlass13device_kernelINS_4gemm6kernel13GemmUniversalIN4cute5tupleIJiiiiEEENS1_10collective13CollectiveMmaINS1_35MainloopSm100TmaUmmaWarpSpecializedILi6ELi2ELi4ENS5_IJNS4_1CILi1EEENSA_ILi2EEESB_EEEEENS5_IJNSA_ILi128EEESF_SF_EEEaNS5_IJlSB_lEEEaSH_NS4_8TiledMMAINS4_8MMA_AtomIJNS4_15SM100_MMA_S8_SSIaaiLi128ELi128ELNS4_4UMMA5MajorE0ELSM_0ELNSL_8SaturateE0EEEEEENS4_6LayoutINS5_IJSB_SB_SB_EEENS5_IJNSA_ILi0EEESS_SS_EEEEENS5_IJNS4_10UnderscoreESV_SV_EEEEENS4_23SM90_TMA_LOAD_MULTICASTENS4_14ComposedLayoutINS4_7SwizzleILi3ELi4ELi3EEENS4_18smem_ptr_flag_bitsILi8EEENSQ_INS5_IJNSA_ILi8EEESF_EEENS5_IJSF_SB_EEEEEEEvNS4_8identityENS4_13SM90_TMA_LOADES18_vS19_EENS_8epilogue10collective18CollectiveEpilogueINS1C_23Sm100TmaWarpSpecializedILi2ELi2ELi64ELb0ELb0EEEJSG_NS5_IJNSQ_ISF_SB_EENSQ_INSA_ILi64EEESB_EEEEEaSH_aSH_NS1C_6fusion15FusionCallbacksIS1G_NS1L_17LinearCombinationIaiaiLNS_15FloatRoundStyleE2EEESG_S1K_JEEENS4_5SM1004TMEM4LOAD26SM100_TMEM_LOAD_32dp32b64xES1A_NSZ_INS10_ILi2ELi4ELi3EEES13_NSQ_INS5_IJS14_S1I_EEENS5_IJS1I_SB_EEEEEEENS4_39AutoVectorizingCopyWithAssumedAlignmentILi128EEENS4_14SM90_TMA_STOREES1Z_S21_S21_EEEvvEEEEvNT_6ParamsE,"aw",@nobits
	.sectionflags	@""
	.align	16
	.zero		1024


//--------------------- .nv.shared.reserved.0     --------------------------
	.section	.nv.shared.reserved.0,"aw",@nobits
	.weak		__nv_reservedSMEM_offset_0_alias
	.size		__nv_reservedSMEM_offset_0_alias, 0, 64
	.other		__nv_reservedSMEM_offset_0_alias,@"STO_CUDA_RESERVED_SHARED STV_DEFAULT"
__nv_reservedSMEM_offset_0_alias:
	.zero		0
.nv.shared.reserved.0:
	.zero		64
	.weak		__nv_reservedSMEM_tcgen05_partition
	.type		__nv_reservedSMEM_tcgen05_partition,@object
	.size		__nv_reservedSMEM_tcgen05_partition,(.L_0 - __nv_reservedSMEM_tcgen05_partition)
__nv_reservedSMEM_tcgen05_partition:
	.zero		32
.L_0:


//--------------------- .nv.global                --------------------------
	.section	.nv.global,"aw",@nobits
.nv.global:
	.type		_ZN40_INTERNAL_f4ebdb03_4_k_cu_29054024_208184cute1_E,@object
	.size		_ZN40_INTERNAL_f4ebdb03_4_k_cu_29054024_208184cute1_E,(_ZN40_INTERNAL_f4ebdb03_4_k_cu_29054024_208184cuda3std3__45__cpo6cbeginE - _ZN40_INTERNAL_f4ebdb03_4_k_cu_29054024_208184cute1_E)
_ZN40_INTERNAL_f4ebdb03_4_k_cu_29054024_208184cute1_E:
	.zero		1
	.type		_ZN40_INTERNAL_f4ebdb03_4_k_cu_29054024_208184cuda3std3__45__cpo6cbeginE,@object
	.size		_ZN40_INTERNAL_f4ebdb03_4_k_cu_29054024_208184cuda3std3__45__cpo6cbeginE,(_ZN40_INTERNAL_f4ebdb03_4_k_cu_29054024_208184cuda3std3__48in_placeE - _ZN40_INTERNAL_f4ebdb03_4_k_cu_29054024_208184cuda3std3__45__cpo6cbeginE)
_ZN40_INTERNAL_f4ebdb03_4_k_cu_29054024_208184cuda3std3__45__cpo6cbeginE:
	.zero		1
	.type		_ZN40_INTERNAL_f4ebdb03_4_k_cu_29054024_208184cuda3std3__48in_placeE,@object
	.size		_ZN40_INTERNAL_f4ebdb03_4_k_cu_29054024_208184cuda3std3__48in_placeE,(_ZN40_INTERNAL_f4ebdb03_4_k_cu_29054024_208184cuda3std6ranges3__45__cpo9iter_moveE - _ZN40_INTERNAL_f4ebdb03_4_k_cu_29054024_208184cuda3std3__48in_placeE)
_ZN40_INTERNAL_f4ebdb03_4_k_cu_29054024_208184cuda3std3__48in_placeE:
	.zero		1
	.type		_ZN40_INTERNAL_f4ebdb03_4_k_cu_29054024_208184cuda3std6ranges3__45__cpo9iter_moveE,@object
	.size		_ZN40_INTERNAL_f4ebdb03_4_k_cu_29054024_208184cuda3std6ranges3__45__cpo9iter_moveE,(_ZN40_INTERNAL_f4ebdb03_4_k_cu_29054024_208184cuda3std3__45__cpo5beginE - _ZN40_INTERNAL_f4ebdb03_4_k_cu_29054024_208184cuda3std6ranges3__45__cpo9iter_moveE)
_ZN40_INTERNAL_f4ebdb03_4_k_cu_29054024_208184cuda3std6ranges3__45__cpo9iter_moveE:
	.zero		1
	.type		_ZN40_INTERNAL_f4ebdb03_4_k_cu_29054024_208184cuda3std3__45__cpo5beginE,@object
	.size		_ZN40_INTERNAL_f4ebdb03_4_k_cu_29054024_208184cuda3std3__45__cpo5beginE,(_ZN40_INTERNAL_f4ebdb03_4_k_cu_29054024_208184cuda3std3__442_GLOBAL__N__f4ebdb03_4_k_cu_29054024_208186ignoreE - _ZN40_INTERNAL_f4ebdb03_4_k_cu_29054024_208184cuda3std3__45__cpo5beginE)
_ZN40_INTERNAL_f4ebdb03_4_k_cu_29054024_208184cuda3std3__45__cpo5beginE:
	.zero		1
	.type		_ZN40_INTERNAL_f4ebdb03_4_k_cu_29054024_208184cuda3std3__442_GLOBAL__N__f4ebdb03_4_k_cu_29054024_208186ignoreE,@object
	.size		_ZN40_INTERNAL_f4ebdb03_4_k_cu_29054024_208184cuda3std3__442_GLOBAL__N__f4ebdb03_4_k_cu_29054024_208186ignoreE,(_ZN40_INTERNAL_f4ebdb03_4_k_cu_29054024_208184cute7productE - _ZN40_INTERNAL_f4ebdb03_4_k_cu_29054024_208184cuda3std3__442_GLOBAL__N__f4ebdb03_4_k_cu_29054024_208186ignoreE)
_ZN40_INTERNAL_f4ebdb03_4_k_cu_29054024_208184cuda3std3__442_GLOBAL__N__f4ebdb03_4_k_cu_29054024_208186ignoreE:
	.zero		1
	.type		_ZN40_INTERNAL_f4ebdb03_4_k_cu_29054024_208184cute7productE,@object
	.size		_ZN40_INTERNAL_f4ebdb03_4_k_cu_29054024_208184cute7productE,(_ZN40_INTERNAL_f4ebdb03_4_k_cu_29054024_208184cuda3std3__45__cpo3endE - _ZN40_INTERNAL_f4ebdb03_4_k_cu_29054024_208184cute7productE)
_ZN40_INTERNAL_f4ebdb03_4_k_cu_29054024_208184cute7productE:
	.zero		1
	.type		_ZN40_INTERNAL_f4ebdb03_4_k_cu_29054024_208184cuda3std3__45__cpo3endE,@object
	.size		_ZN40_INTERNAL_f4ebdb03_4_k_cu_29054024_208184cuda3std3__45__cpo3endE,(_ZN40_INTERNAL_f4ebdb03_4_k_cu_29054024_208184cuda3std3__419piecewise_constructE - _ZN40_INTERNAL_f4ebdb03_4_k_cu_29054024_208184cuda3std3__45__cpo3endE)
_ZN40_INTERNAL_f4ebdb03_4_k_cu_29054024_208184cuda3std3__45__cpo3endE:
	.zero		1
	.type		_ZN40_INTERNAL_f4ebdb03_4_k_cu_29054024_208184cuda3std3__419piecewise_constructE,@object
	.size		_ZN40_INTERNAL_f4ebdb03_4_k_cu_29054024_208184cuda3std3__419piecewise_constructE,(_ZN40_INTERNAL_f4ebdb03_4_k_cu_29054024_208184cuda3std3__45__cpo4cendE - _ZN40_INTERNAL_f4ebdb03_4_k_cu_29054024_208184cuda3std3__419piecewise_constructE)
_ZN40_INTERNAL_f4ebdb03_4_k_cu_29054024_208184cuda3std3__419piecewise_constructE:
	.zero		1
	.type		_ZN40_INTERNAL_f4ebdb03_4_k_cu_29054024_208184cuda3std3__45__cpo4cendE,@object
	.size		_ZN40_INTERNAL_f4ebdb03_4_k_cu_29054024_208184cuda3std3__45__cpo4cendE,(_ZN40_INTERNAL_f4ebdb03_4_k_cu_29054024_208184cuda3std6ranges3__45__cpo4swapE - _ZN40_INTERNAL_f4ebdb03_4_k_cu_29054024_208184cuda3std3__45__cpo4cendE)
_ZN40_INTERNAL_f4ebdb03_4_k_cu_29054024_208184cuda3std3__45__cpo4cendE:
	.zero		1
	.type		_ZN40_INTERNAL_f4ebdb03_4_k_cu_29054024_208184cuda3std6ranges3__45__cpo4swapE,@object
	.size		_ZN40_INTERNAL_f4ebdb03_4_k_cu_29054024_208184cuda3std6ranges3__45__cpo4swapE,(.L_10 - _ZN40_INTERNAL_f4ebdb03_4_k_cu_29054024_208184cuda3std6ranges3__45__cpo4swapE)
_ZN40_INTERNAL_f4ebdb03_4_k_cu_29054024_208184cuda3std6ranges3__45__cpo4swapE:
	.zero		1
.L_10:


//--------------------- .nv.constant0._ZN7cutlass13device_kernelINS_4gemm6kernel13GemmUniversalIN4cute5tupleIJiiiiEEENS1_10collective13CollectiveMmaINS1_35MainloopSm100TmaUmmaWarpSpecializedILi6ELi2ELi4ENS5_IJNS4_1CILi1EEENSA_ILi2EEESB_EEEEENS5_IJNSA_ILi128EEESF_SF_EEEaNS5_IJlSB_lEEEaSH_NS4_8TiledMMAINS4_8MMA_AtomIJNS4_15SM100_MMA_S8_SSIaaiLi128ELi128ELNS4_4UMMA5MajorE0ELSM_0ELNSL_8SaturateE0EEEEEENS4_6LayoutINS5_IJSB_SB_SB_EEENS5_IJNSA_ILi0EEESS_SS_EEEEENS5_IJNS4_10UnderscoreESV_SV_EEEEENS4_23SM90_TMA_LOAD_MULTICASTENS4_14ComposedLayoutINS4_7SwizzleILi3ELi4ELi3EEENS4_18smem_ptr_flag_bitsILi8EEENSQ_INS5_IJNSA_ILi8EEESF_EEENS5_IJSF_SB_EEEEEEEvNS4_8identityENS4_13SM90_TMA_LOADES18_vS19_EENS_8epilogue10collective18CollectiveEpilogueINS1C_23Sm100TmaWarpSpecializedILi2ELi2ELi64ELb0ELb0EEEJSG_NS5_IJNSQ_ISF_SB_EENSQ_INSA_ILi64EEESB_EEEEEaSH_aSH_NS1C_6fusion15FusionCallbacksIS1G_NS1L_17LinearCombinationIaiaiLNS_15FloatRoundStyleE2EEESG_S1K_JEEENS4_5SM1004TMEM4LOAD26SM100_TMEM_LOAD_32dp32b64xES1A_NSZ_INS10_ILi2ELi4ELi3EEES13_NSQ_INS5_IJS14_S1I_EEENS5_IJS1I_SB_EEEEEEENS4_39AutoVectorizingCopyWithAssumedAlignmentILi128EEENS4_14SM90_TMA_STOREES1Z_S21_S21_EEEvvEEEEvNT_6ParamsE --------------------------
	.section	.nv.constant0._ZN7cutlass13device_kernelINS_4gemm6kernel13GemmUniversalIN4cute5tupleIJiiiiEEENS1_10collective13CollectiveMmaINS1_35MainloopSm100TmaUmmaWarpSpecializedILi6ELi2ELi4ENS5_IJNS4_1CILi1EEENSA_ILi2EEESB_EEEEENS5_IJNSA_ILi128EEESF_SF_EEEaNS5_IJlSB_lEEEaSH_NS4_8TiledMMAINS4_8MMA_AtomIJNS4_15SM100_MMA_S8_SSIaaiLi128ELi128ELNS4_4UMMA5MajorE0ELSM_0ELNSL_8SaturateE0EEEEEENS4_6LayoutINS5_IJSB_SB_SB_EEENS5_IJNSA_ILi0EEESS_SS_EEEEENS5_IJNS4_10UnderscoreESV_SV_EEEEENS4_23SM90_TMA_LOAD_MULTICASTENS4_14ComposedLayoutINS4_7SwizzleILi3ELi4ELi3EEENS4_18smem_ptr_flag_bitsILi8EEENSQ_INS5_IJNSA_ILi8EEESF_EEENS5_IJSF_SB_EEEEEEEvNS4_8identityENS4_13SM90_TMA_LOADES18_vS19_EENS_8epilogue10collective18CollectiveEpilogueINS1C_23Sm100TmaWarpSpecializedILi2ELi2ELi64ELb0ELb0EEEJSG_NS5_IJNSQ_ISF_SB_EENSQ_INSA_ILi64EEESB_EEEEEaSH_aSH_NS1C_6fusion15FusionCallbacksIS1G_NS1L_17LinearCombinationIaiaiLNS_15FloatRoundStyleE2EEESG_S1K_JEEENS4_5SM1004TMEM4LOAD26SM100_TMEM_LOAD_32dp32b64xES1A_NSZ_INS10_ILi2ELi4ELi3EEES13_NSQ_INS5_IJS14_S1I_EEENS5_IJS1I_SB_EEEEEEENS4_39AutoVectorizingCopyWithAssumedAlignmentILi128EEENS4_14SM90_TMA_STOREES1Z_S21_S21_EEEvvEEEEvNT_6ParamsE,"a",@progbits
	.sectionflags	@""
	.align	4
.nv.constant0._ZN7cutlass13device_kernelINS_4gemm6kernel13GemmUniversalIN4cute5tupleIJiiiiEEENS1_10collective13CollectiveMmaINS1_35MainloopSm100TmaUmmaWarpSpecializedILi6ELi2ELi4ENS5_IJNS4_1CILi1EEENSA_ILi2EEESB_EEEEENS5_IJNSA_ILi128EEESF_SF_EEEaNS5_IJlSB_lEEEaSH_NS4_8TiledMMAINS4_8MMA_AtomIJNS4_15SM100_MMA_S8_SSIaaiLi128ELi128ELNS4_4UMMA5MajorE0ELSM_0ELNSL_8SaturateE0EEEEEENS4_6LayoutINS5_IJSB_SB_SB_EEENS5_IJNSA_ILi0EEESS_SS_EEEEENS5_IJNS4_10UnderscoreESV_SV_EEEEENS4_23SM90_TMA_LOAD_MULTICASTENS4_14ComposedLayoutINS4_7SwizzleILi3ELi4ELi3EEENS4_18smem_ptr_flag_bitsILi8EEENSQ_INS5_IJNSA_ILi8EEESF_EEENS5_IJSF_SB_EEEEEEEvNS4_8identityENS4_13SM90_TMA_LOADES18_vS19_EENS_8epilogue10collective18CollectiveEpilogueINS1C_23Sm100TmaWarpSpecializedILi2ELi2ELi64ELb0ELb0EEEJSG_NS5_IJNSQ_ISF_SB_EENSQ_INSA_ILi64EEESB_EEEEEaSH_aSH_NS1C_6fusion15FusionCallbacksIS1G_NS1L_17LinearCombinationIaiaiLNS_15FloatRoundStyleE2EEESG_S1K_JEEENS4_5SM1004TMEM4LOAD26SM100_TMEM_LOAD_32dp32b64xES1A_NSZ_INS10_ILi2ELi4ELi3EEES13_NSQ_INS5_IJS14_S1I_EEENS5_IJS1I_SB_EEEEEEENS4_39AutoVectorizingCopyWithAssumedAlignmentILi128EEENS4_14SM90_TMA_STOREES1Z_S21_S21_EEEvvEEEEvNT_6ParamsE:
	.zero		2944


//--------------------- SYMBOLS --------------------------

	.type		.nv.reservedSmem.offset0,@object
	.size		.nv.reservedSmem.offset0,0x4
	.type		.nv.reservedSmem.cap,@object
	.size		.nv.reservedSmem.cap,0x4
	.type		__assertfail,@function
